	.target	sm_100a

	.elftype	@"ET_EXEC"


//--------------------- .note.nv.tkinfo           --------------------------
	.section	.note.nv.tkinfo,"",@"SHT_NOTE"
	.sectionflags	@"SHF_NOTE_NV_TKINFO"
	.tkinfo
        /*0018*/ 	.word	0x00000081
        /*0030*/ 	.string	""
        /*0030*/ 	.string	"ptxas-blackwell"
        /*0030*/ 	.string	"Cuda compilation tools, release 12.9, V12.9.86"
        /*0030*/ 	.string	"Build cuda_12.9.r12.9/compiler.36037853_0"
        /*0030*/ 	.string	"-v  -suppress-debug-info  -lineinfo  -arch sm_100a "



//--------------------- .note.nv.cuver            --------------------------
	.section	.note.nv.cuver,"",@"SHT_NOTE"
	.sectionflags	@"SHF_NOTE_NV_CUVER"
        /*0018*/ 	.short	0x0001
        /*001a*/ 	.short	0x0064
        /*001c*/ 	.short	0x0001
        /*001e*/ 	.short	0x0000
        /*0020*/ 	.short	0x0001
        /*0022*/ 	.short	0x0000


//--------------------- .nv.info                  --------------------------
	.section	.nv.info,"",@"SHT_CUDA_INFO"
	.align	4


	//----- nvinfo : EIATTR_REGCOUNT
	.align		4
        /*0000*/ 	.byte	0x04, 0x2f
        /*0002*/ 	.short	(.L_4 - .L_3)
	.align		4
.L_3:
        /*0004*/ 	.word	index@(gluon_tcgen05)
        /*0008*/ 	.word	0x00000088


	//----- nvinfo : EIATTR_FRAME_SIZE
	.align		4
.L_4:
        /*000c*/ 	.byte	0x04, 0x11
        /*000e*/ 	.short	(.L_6 - .L_5)
	.align		4
.L_5:
        /*0010*/ 	.word	index@($__internal_2_$__cuda_sm10x_tcgen05_guardrail_trap_unallocated_columns_being_dealloced)
        /*0014*/ 	.word	0x00000000


	//----- nvinfo : EIATTR_FRAME_SIZE
	.align		4
.L_6:
        /*0018*/ 	.byte	0x04, 0x11
        /*001a*/ 	.short	(.L_8 - .L_7)
	.align		4
.L_7:
        /*001c*/ 	.word	index@($__internal_1_$__cuda_sm10x_tcgen05_guardrail_trap_phase_invalid_during_alloc)
        /*0020*/ 	.word	0x00000000


	//----- nvinfo : EIATTR_FRAME_SIZE
	.align		4
.L_8:
        /*0024*/ 	.byte	0x04, 0x11
        /*0026*/ 	.short	(.L_10 - .L_9)
	.align		4
.L_9:
        /*0028*/ 	.word	index@($__internal_0_$__cuda_sm10x_tcgen05_guardrail_trap_col_being_dealloced_not_returned_by_alloc)
        /*002c*/ 	.word	0x00000000


	//----- nvinfo : EIATTR_FRAME_SIZE
	.align		4
.L_10:
        /*0030*/ 	.byte	0x04, 0x11
        /*0032*/ 	.short	(.L_12 - .L_11)
	.align		4
.L_11:
        /*0034*/ 	.word	index@(gluon_tcgen05)
        /*0038*/ 	.word	0x00000000


	//----- nvinfo : EIATTR_MIN_STACK_SIZE
	.align		4
.L_12:
        /*003c*/ 	.byte	0x04, 0x12
        /*003e*/ 	.short	(.L_14 - .L_13)
	.align		4
.L_13:
        /*0040*/ 	.word	index@(gluon_tcgen05)
        /*0044*/ 	.word	0x00000000
.L_14:


//--------------------- .nv.info.gluon_tcgen05    --------------------------
	.section	.nv.info.gluon_tcgen05,"",@"SHT_CUDA_INFO"
	.sectionflags	@""
	.align	4


	//----- nvinfo : EIATTR_CUDA_API_VERSION
	.align		4
        /*0000*/ 	.byte	0x04, 0x37
        /*0002*/ 	.short	(.L_16 - .L_15)
.L_15:
        /*0004*/ 	.word	0x00000081


	//----- nvinfo : EIATTR_KPARAM_INFO
	.align		4
.L_16:
        /*0008*/ 	.byte	0x04, 0x17
        /*000a*/ 	.short	(.L_18 - .L_17)
.L_17:
        /*000c*/ 	.word	0x00000000
        /*0010*/ 	.short	0x000a
        /*0012*/ 	.short	0x0048
        /*0014*/ 	.byte	0x00, 0xf4, 0x21, 0x00


	//----- nvinfo : EIATTR_KPARAM_INFO
	.align		4
.L_18:
        /*0018*/ 	.byte	0x04, 0x17
        /*001a*/ 	.short	(.L_20 - .L_19)
.L_19:
        /*001c*/ 	.word	0x00000000
        /*0020*/ 	.short	0x0009
        /*0022*/ 	.short	0x0040
        /*0024*/ 	.byte	0x00, 0xf4, 0x21, 0x00


	//----- nvinfo : EIATTR_KPARAM_INFO
	.align		4
.L_20:
        /*0028*/ 	.byte	0x04, 0x17
        /*002a*/ 	.short	(.L_22 - .L_21)
.L_21:
        /*002c*/ 	.word	0x00000000
        /*0030*/ 	.short	0x0008
        /*0032*/ 	.short	0x0038
        /*0034*/ 	.byte	0x00, 0xf0, 0x21, 0x00


	//----- nvinfo : EIATTR_KPARAM_INFO
	.align		4
.L_22:
        /*0038*/ 	.byte	0x04, 0x17
        /*003a*/ 	.short	(.L_24 - .L_23)
.L_23:
        /*003c*/ 	.word	0x00000000
        /*0040*/ 	.short	0x0007
        /*0042*/ 	.short	0x0030
        /*0044*/ 	.byte	0x00, 0xf0, 0x21, 0x00


	//----- nvinfo : EIATTR_KPARAM_INFO
	.align		4
.L_24:
        /*0048*/ 	.byte	0x04, 0x17
        /*004a*/ 	.short	(.L_26 - .L_25)
.L_25:
        /*004c*/ 	.word	0x00000000
        /*0050*/ 	.short	0x0006
        /*0052*/ 	.short	0x0028
        /*0054*/ 	.byte	0x00, 0xf0, 0x21, 0x00


	//----- nvinfo : EIATTR_KPARAM_INFO
	.align		4
.L_26:
        /*0058*/ 	.byte	0x04, 0x17
        /*005a*/ 	.short	(.L_28 - .L_27)
.L_27:
        /*005c*/ 	.word	0x00000000
        /*0060*/ 	.short	0x0005
        /*0062*/ 	.short	0x0020
        /*0064*/ 	.byte	0x00, 0xf0, 0x11, 0x00


	//----- nvinfo : EIATTR_KPARAM_INFO
	.align		4
.L_28:
        /*0068*/ 	.byte	0x04, 0x17
        /*006a*/ 	.short	(.L_30 - .L_29)
.L_29:
        /*006c*/ 	.word	0x00000000
        /*0070*/ 	.short	0x0004
        /*0072*/ 	.short	0x001c
        /*0074*/ 	.byte	0x00, 0xf0, 0x11, 0x00


	//----- nvinfo : EIATTR_KPARAM_INFO
	.align		4
.L_30:
        /*0078*/ 	.byte	0x04, 0x17
        /*007a*/ 	.short	(.L_32 - .L_31)
.L_31:
        /*007c*/ 	.word	0x00000000
        /*0080*/ 	.short	0x0003
        /*0082*/ 	.short	0x0018
        /*0084*/ 	.byte	0x00, 0xf0, 0x11, 0x00


	//----- nvinfo : EIATTR_KPARAM_INFO
	.align		4
.L_32:
        /*0088*/ 	.byte	0x04, 0x17
        /*008a*/ 	.short	(.L_34 - .L_33)
.L_33:
        /*008c*/ 	.word	0x00000000
        /*0090*/ 	.short	0x0002
        /*0092*/ 	.short	0x0010
        /*0094*/ 	.byte	0x00, 0xf4, 0x21, 0x00


	//----- nvinfo : EIATTR_KPARAM_INFO
	.align		4
.L_34:
        /*0098*/ 	.byte	0x04, 0x17
        /*009a*/ 	.short	(.L_36 - .L_35)
.L_35:
        /*009c*/ 	.word	0x00000000
        /*00a0*/ 	.short	0x0001
        /*00a2*/ 	.short	0x0008
        /*00a4*/ 	.byte	0x00, 0xf4, 0x21, 0x00


	//----- nvinfo : EIATTR_KPARAM_INFO
	.align		4
.L_36:
        /*00a8*/ 	.byte	0x04, 0x17
        /*00aa*/ 	.short	(.L_38 - .L_37)
.L_37:
        /*00ac*/ 	.word	0x00000000
        /*00b0*/ 	.short	0x0000
        /*00b2*/ 	.short	0x0000
        /*00b4*/ 	.byte	0x00, 0xf4, 0x21, 0x00


	//----- nvinfo : EIATTR_AT_ENTRY_FRAGMENTS
	.align		4
.L_38:
        /*00b8*/ 	.byte	0x04, 0x4f
        /*00ba*/ 	.short	(.L_40 - .L_39)


	//   ....[0]....
.L_39:
        /*00bc*/ 	.word	0x00000004


	//----- nvinfo : EIATTR_RESERVED_SMEM_USED
	.align		4
.L_40:
        /*00c0*/ 	.byte	0x01, 0x41
	.zero		2


	//----- nvinfo : EIATTR_SPARSE_MMA_MASK
	.align		4
        /*00c4*/ 	.byte	0x03, 0x50
        /*00c6*/ 	.short	0x0000


	//----- nvinfo : EIATTR_TCGEN05_1CTA_USED
	.align		4
        /*00c8*/ 	.byte	0x01, 0x51
	.zero		2


	//----- nvinfo : EIATTR_MAXREG_COUNT
	.align		4
        /*00cc*/ 	.byte	0x03, 0x1b
        /*00ce*/ 	.short	0x00ff


	//----- nvinfo : EIATTR_NUM_BARRIERS
	.align		4
        /*00d0*/ 	.byte	0x02, 0x4c
        /*00d2*/ 	.byte	0x01
	.zero		1


	//----- nvinfo : EIATTR_INT_WARP_WIDE_INSTR_OFFSETS
	.align		4
        /*00d4*/ 	.byte	0x04, 0x31
        /*00d6*/ 	.short	(.L_42 - .L_41)


	//   ....[0]....
.L_41:
        /*00d8*/ 	.word	0x00001730


	//   ....[1]....
        /*00dc*/ 	.word	0x00001750


	//   ....[2]....
        /*00e0*/ 	.word	0x000017d0


	//   ....[3]....
        /*00e4*/ 	.word	0x000019f0


	//   ....[4]....
        /*00e8*/ 	.word	0x00001ce0


	//   ....[5]....
        /*00ec*/ 	.word	0x00001cf0


	//   ....[6]....
        /*00f0*/ 	.word	0x00001e80


	//   ....[7]....
        /*00f4*/ 	.word	0x000021d0


	//   ....[8]....
        /*00f8*/ 	.word	0x000021e0


	//   ....[9]....
        /*00fc*/ 	.word	0x00002c20


	//   ....[10]....
        /*0100*/ 	.word	0x00002c70


	//----- nvinfo : EIATTR_COOP_GROUP_MASK_REGIDS
	.align		4
.L_42:
        /*0104*/ 	.byte	0x04, 0x29
        /*0106*/ 	.short	(.L_44 - .L_43)


	//   ....[0]....
.L_43:
        /*0108*/ 	.word	0xffffffff


	//   ....[1]....
        /*010c*/ 	.word	0xffffffff


	//   ....[2]....
        /*0110*/ 	.word	0xffffffff


	//   ....[3]....
        /*0114*/ 	.word	0xffffffff


	//   ....[4]....
        /*0118*/ 	.word	0xffffffff


	//   ....[5]....
        /*011c*/ 	.word	0xffffffff


	//   ....[6]....
        /*0120*/ 	.word	0xffffffff


	//   ....[7]....
        /*0124*/ 	.word	0xffffffff


	//   ....[8]....
        /*0128*/ 	.word	0xffffffff


	//   ....[9]....
        /*012c*/ 	.word	0xffffffff


	//----- nvinfo : EIATTR_COOP_GROUP_INSTR_OFFSETS
	.align		4
.L_44:
        /*0130*/ 	.byte	0x04, 0x28
        /*0132*/ 	.short	(.L_46 - .L_45)


	//   ....[0]....
.L_45:
        /*0134*/ 	.word	0x00000050


	//   ....[1]....
        /*0138*/ 	.word	0x00000310


	//   ....[2]....
        /*013c*/ 	.word	0x00000500


	//   ....[3]....
        /*0140*/ 	.word	0x000009c0


	//   ....[4]....
        /*0144*/ 	.word	0x00000b00


	//   ....[5]....
        /*0148*/ 	.word	0x00000fb0


	//   ....[6]....
        /*014c*/ 	.word	0x000010f0


	//   ....[7]....
        /*0150*/ 	.word	0x000015e0


	//   ....[8]....
        /*0154*/ 	.word	0x00002ab0


	//   ....[9]....
        /*0158*/ 	.word	0x00002d20


	//----- nvinfo : EIATTR_VRC_CTA_INIT_COUNT
	.align		4
.L_46:
        /*015c*/ 	.byte	0x02, 0x4a
        /*015e*/ 	.byte	0x80
	.zero		1


	//----- nvinfo : EIATTR_MBARRIER_INSTR_OFFSETS
	.align		4
        /*0160*/ 	.byte	0x04, 0x39
        /*0162*/ 	.short	(.L_48 - .L_47)


	//   ....[0]....
.L_47:
        /*0164*/ 	.word	0x000017f0
        /*0168*/ 	.word	0x000000ff
        /*016c*/ 	.word	0x00014000
        /*0170*/ 	.short	0x0100
        /*0172*/ 	.byte	0x08
	.zero		1


	//   ....[1]....
        /*0174*/ 	.word	0x00001820
        /*0178*/ 	.word	0x000000ff
        /*017c*/ 	.word	0x00014010
        /*0180*/ 	.short	0x0100
        /*0182*/ 	.byte	0x08
	.zero		1


	//   ....[2]....
        /*0184*/ 	.word	0x000018d0
        /*0188*/ 	.word	0x000000ff
        /*018c*/ 	.word	0x00014008
        /*0190*/ 	.short	0x0100
        /*0192*/ 	.byte	0x08
	.zero		1


	//   ....[3]....
        /*0194*/ 	.word	0x000018e0
        /*0198*/ 	.word	0x000000ff
        /*019c*/ 	.word	0x00014018
        /*01a0*/ 	.short	0x0100
        /*01a2*/ 	.byte	0x08
	.zero		1


	//   ....[4]....
        /*01a4*/ 	.word	0x00001a90
        /*01a8*/ 	.word	0x000000ff
        /*01ac*/ 	.word	0x00014000
        /*01b0*/ 	.short	0x010a
        /*01b2*/ 	.byte	0x08
	.zero		1


	//   ....[5]....
        /*01b4*/ 	.word	0x00001d40
        /*01b8*/ 	.word	0x000000ff
        /*01bc*/ 	.word	0x00014010
        /*01c0*/ 	.short	0x010a
        /*01c2*/ 	.byte	0x08
	.zero		1


	//   ....[6]....
        /*01c4*/ 	.word	0x00001f40
        /*01c8*/ 	.word	0x000000ff
        /*01cc*/ 	.word	0x00014000
        /*01d0*/ 	.short	0x010a
        /*01d2*/ 	.byte	0x11
	.zero		1


	//   ....[7]....
        /*01d4*/ 	.word	0x00002220
        /*01d8*/ 	.word	0x000000ff
        /*01dc*/ 	.word	0x00014010
        /*01e0*/ 	.short	0x010a
        /*01e2*/ 	.byte	0x11
	.zero		1


	//   ....[8]....
        /*01e4*/ 	.word	0x000022f0
        /*01e8*/ 	.word	0x000000ff
        /*01ec*/ 	.word	0x00014000
        /*01f0*/ 	.short	0x0108
        /*01f2*/ 	.byte	0x08
	.zero		1


	//   ....[9]....
        /*01f4*/ 	.word	0x00002300
        /*01f8*/ 	.word	0x000000ff
        /*01fc*/ 	.word	0x00014010
        /*0200*/ 	.short	0x0108
        /*0202*/ 	.byte	0x08
	.zero		1


	//   ....[10]....
        /*0204*/ 	.word	0x00002350
        /*0208*/ 	.word	0x000000ff
        /*020c*/ 	.word	0x00014008
        /*0210*/ 	.short	0x0108
        /*0212*/ 	.byte	0x08
	.zero		1


	//   ....[11]....
        /*0214*/ 	.word	0x00002360
        /*0218*/ 	.word	0x000000ff
        /*021c*/ 	.word	0x00014018
        /*0220*/ 	.short	0x0108
        /*0222*/ 	.byte	0x08
	.zero		1


	//   ....[12]....
        /*0224*/ 	.word	0x00002d40
        /*0228*/ 	.word	0x000000ff
        /*022c*/ 	.word	0x00014000
        /*0230*/ 	.short	0x010a
        /*0232*/ 	.byte	0x08
	.zero		1


	//   ....[13]....
        /*0234*/ 	.word	0x00002d70
        /*0238*/ 	.word	0x000000ff
        /*023c*/ 	.word	0x00014010
        /*0240*/ 	.short	0x010a
        /*0242*/ 	.byte	0x08
	.zero		1


	//   ....[14]....
        /*0244*/ 	.word	0x00002da0
        /*0248*/ 	.word	0x000000ff
        /*024c*/ 	.word	0x00014000
        /*0250*/ 	.short	0x010a
        /*0252*/ 	.byte	0x11
	.zero		1


	//   ....[15]....
        /*0254*/ 	.word	0x00002dd0
        /*0258*/ 	.word	0x000000ff
        /*025c*/ 	.word	0x00014010
        /*0260*/ 	.short	0x010a
        /*0262*/ 	.byte	0x11
	.zero		1


	//----- nvinfo : EIATTR_NUM_MBARRIERS
	.align		4
.L_48:
        /*0264*/ 	.byte	0x03, 0x38
        /*0266*/ 	.short	0x0004


	//----- nvinfo : EIATTR_EXIT_INSTR_OFFSETS
	.align		4
        /*0268*/ 	.byte	0x04, 0x1c
        /*026a*/ 	.short	(.L_50 - .L_49)


	//   ....[0]....
.L_49:
        /*026c*/ 	.word	0x00002d30


	//----- nvinfo : EIATTR_REQNTID
	.align		4
.L_50:
        /*0270*/ 	.byte	0x04, 0x10
        /*0272*/ 	.short	(.L_52 - .L_51)
.L_51:
        /*0274*/ 	.word	0x00000080
        /*0278*/ 	.word	0x00000001
        /*027c*/ 	.word	0x00000001


	//----- nvinfo : EIATTR_CRS_STACK_SIZE
	.align		4
.L_52:
        /*0280*/ 	.byte	0x04, 0x1e
        /*0282*/ 	.short	(.L_54 - .L_53)
.L_53:
        /*0284*/ 	.word	0x00000000


	//----- nvinfo : EIATTR_CBANK_PARAM_SIZE
	.align		4
.L_54:
        /*0288*/ 	.byte	0x03, 0x19
        /*028a*/ 	.short	0x0050


	//----- nvinfo : EIATTR_PARAM_CBANK
	.align		4
        /*028c*/ 	.byte	0x04, 0x0a
        /*028e*/ 	.short	(.L_56 - .L_55)
	.align		4
.L_55:
        /*0290*/ 	.word	index@(.nv.constant0.gluon_tcgen05)
        /*0294*/ 	.short	0x0380
        /*0296*/ 	.short	0x0050


	//----- nvinfo : EIATTR_SW_WAR
	.align		4
.L_56:
        /*0298*/ 	.byte	0x04, 0x36
        /*029a*/ 	.short	(.L_58 - .L_57)
.L_57:
        /*029c*/ 	.word	0x00000008
.L_58:


//--------------------- .nv.compat                --------------------------
	.section	.nv.compat,"",@"SHT_CUDA_COMPAT_INFO"
	.align	4
        /*0000*/ 	.byte	0x02, 0x02, 0x02, 0x00, 0x02, 0x05, 0x05, 0x00, 0x02, 0x03, 0x03, 0x00, 0x02, 0x06, 0x01, 0x00


//--------------------- .nv.callgraph             --------------------------
	.section	.nv.callgraph,"",@"SHT_CUDA_CALLGRAPH"
	.align	4
	.sectionentsize	8
	.align		4
        /*0000*/ 	.word	0x00000000
	.align		4
        /*0004*/ 	.word	0xffffffff
	.align		4
        /*0008*/ 	.word	0x00000000
	.align		4
        /*000c*/ 	.word	0xfffffffe
	.align		4
        /*0010*/ 	.word	0x00000000
	.align		4
        /*0014*/ 	.word	0xfffffffd
	.align		4
        /*0018*/ 	.word	0x00000000
	.align		4
        /*001c*/ 	.word	0xfffffffc


//--------------------- .text.gluon_tcgen05       --------------------------
	.section	.text.gluon_tcgen05,"ax",@progbits
	.align	128
        .global         gluon_tcgen05
        .type           gluon_tcgen05,@function
        .size           gluon_tcgen05,(.L_x_77 - gluon_tcgen05)
        .other          gluon_tcgen05,@"STO_CUDA_ENTRY STV_DEFAULT"
gluon_tcgen05:
.text.gluon_tcgen05:
[----:B------:R-:W1:Y:S01]  /*0000*/  LDC R1, c[0x0][0x37c] ;  /* 0x0000df00ff017b82 */ /* 0x000e620000000800 */
[----:B------:R-:W2:Y:S02]  /*0010*/  S2R R0, SR_TID.X ;  /* 0x0000000000007919 */ /* 0x000ea40000002100 */
[----:B--2---:R-:W-:-:S13]  /*0020*/  ISETP.GE.U32.AND P1, PT, R0, 0x20, PT ;  /* 0x000000200000780c */ /* 0x004fda0003f26070 */
[----:B------:R-:W-:Y:S05]  /*0030*/  @P1 BRA `(.L_x_0) ;  /* 0x0000000000b81947 */ /* 0x000fea0003800000 */
[----:B------:R-:W2:Y:S01]  /*0040*/  S2UR UR6, SR_CgaCtaId ;  /* 0x00000000000679c3 */ /* 0x000ea20000008800 */
[----:B------:R-:W-:Y:S01]  /*0050*/  NOP ;  /* 0x0000000000007918 */ /* 0x000fe20000000000 */
[----:B------:R-:W-:Y:S02]  /*0060*/  UMOV UR4, 0x40 ;  /* 0x0000004000047882 */ /* 0x000fe40000000000 */
[----:B--2---:R-:W-:-:S09]  /*0070*/  ULEA UR4, UR6, UR4, 0x18 ;  /* 0x0000000406047291 */ /* 0x004fd2000f8ec0ff */
[----:B------:R-:W2:Y:S01]  /*0080*/  LDS.U8 R2, [UR4] ;  /* 0x00000004ff027984 */ /* 0x000ea20008000000 */
[----:B------:R-:W-:Y:S02]  /*0090*/  UMOV UR4, 0x400 ;  /* 0x0000040000047882 */ /* 0x000fe40000000000 */
[----:B------:R-:W-:Y:S01]  /*00a0*/  ULEA UR4, UR6, UR4, 0x18 ;  /* 0x0000000406047291 */ /* 0x000fe2000f8ec0ff */
[----:B--2---:R-:W-:-:S13]  /*00b0*/  ISETP.NE.AND P0, PT, R2, RZ, PT ;  /* 0x000000ff0200720c */ /* 0x004fda0003f05270 */
[----:B------:R-:W-:Y:S05]  /*00c0*/  @P0 BRA `(.L_x_1) ;  /* 0x00000000007c0947 */ /* 0x000fea0003800000 */
[----:B------:R-:W-:-:S13]  /*00d0*/  ELECT P0, URZ, PT ;  /* 0x0000000000ff782f */ /* 0x000fda0003800000 */
[----:B------:R-:W-:Y:S05]  /*00e0*/  @!P0 BRA `(.L_x_2) ;  /* 0x0000000000848947 */ /* 0x000fea0003800000 */
[----:B------:R-:W-:Y:S01]  /*00f0*/  UMOV UR5, 0x8 ;  /* 0x0000000800057882 */ /* 0x000fe20000000000 */
[----:B------:R-:W-:Y:S02]  /*0100*/  IMAD.MOV.U32 R5, RZ, RZ, 0x1 ;  /* 0x00000001ff057424 */ /* 0x000fe400078e00ff */
[----:B------:R-:W-:Y:S02]  /*0110*/  IMAD.MOV.U32 R3, RZ, RZ, 0xff ;  /* 0x000000ffff037424 */ /* 0x000fe400078e00ff */
[----:B------:R-:W-:Y:S04]  /*0120*/  DEPBAR.LE SB2, 0x36 ;  /* 0x0000ad800000791a */ /* 0x000fe80000000000 */
[----:B------:R-:W2:Y:S02]  /*0130*/  UTCATOMSWS.FIND_AND_SET.ALIGN UP0, UR5, UR5 ;  /* 0x00000005000575e3 */ /* 0x000ea40008000800 */
[----:B--2---:R-:W-:-:S04]  /*0140*/  PLOP3.LUT P0, PT, PT, PT, UP0, 0x80, 0x8 ;  /* 0x000000000008781c */ /* 0x004fc80003f0f008 */
[----:B------:R-:W-:-:S04]  /*0150*/  SEL R2, RZ, 0xffffffff, !P0 ;  /* 0xffffffffff027807 */ /* 0x000fc80004000000 */
[----:B------:R-:W-:Y:S01]  /*0160*/  ISETP.NE.AND P0, PT, R2, RZ, PT ;  /* 0x000000ff0200720c */ /* 0x000fe20003f05270 */
[----:B------:R-:W-:-:S12]  /*0170*/  IMAD.U32 R2, RZ, RZ, UR5 ;  /* 0x00000005ff027e24 */ /* 0x000fd8000f8e00ff */
[----:B------:R-:W-:Y:S05]  /*0180*/  @P0 BRA `(.L_x_3) ;  /* 0x0000000000240947 */ /* 0x000fea0003800000 */
.L_x_4:
[----:B------:R-:W-:Y:S05]  /*0190*/  NANOSLEEP 0x64 ;  /* 0x000000640000795d */ /* 0x000fea0003800000 */
[----:B------:R-:W-:-:S05]  /*01a0*/  UMOV UR5, 0x8 ;  /* 0x0000000800057882 */ /* 0x000fca0000000000 */
[----:B------:R-:W-:Y:S04]  /*01b0*/  DEPBAR.LE SB2, 0x36 ;  /* 0x0000ad800000791a */ /* 0x000fe80000000000 */
[----:B------:R-:W2:Y:S02]  /*01c0*/  UTCATOMSWS.FIND_AND_SET.ALIGN UP0, UR5, UR5 ;  /* 0x00000005000575e3 */ /* 0x000ea40008000800 */
[----:B--2---:R-:W-:-:S04]  /*01d0*/  PLOP3.LUT P0, PT, PT, PT, UP0, 0x80, 0x8 ;  /* 0x000000000008781c */ /* 0x004fc80003f0f008 */
[----:B------:R-:W-:-:S04]  /*01e0*/  SEL R2, RZ, 0xffffffff, !P0 ;  /* 0xffffffffff027807 */ /* 0x000fc80004000000 */
[----:B------:R-:W-:Y:S01]  /*01f0*/  ISETP.NE.AND P0, PT, R2, RZ, PT ;  /* 0x000000ff0200720c */ /* 0x000fe20003f05270 */
[----:B------:R-:W-:-:S12]  /*0200*/  IMAD.U32 R2, RZ, RZ, UR5 ;  /* 0x00000005ff027e24 */ /* 0x000fd8000f8e00ff */
[----:B------:R-:W-:Y:S05]  /*0210*/  @!P0 BRA `(.L_x_4) ;  /* 0xfffffffc00dc8947 */ /* 0x000fea000383ffff */
.L_x_3:
[C---:B------:R-:W-:Y:S01]  /*0220*/  VIADD R4, R2.reuse, 0x10 ;  /* 0x0000001002047836 */ /* 0x040fe20000000000 */
[----:B------:R-:W-:Y:S01]  /*0230*/  UMOV UR5, 0x50 ;  /* 0x0000005000057882 */ /* 0x000fe20000000000 */
[----:B------:R-:W-:Y:S01]  /*0240*/  SHF.L.U32 R3, R3, R2, RZ ;  /* 0x0000000203037219 */ /* 0x000fe200000006ff */
[----:B------:R-:W-:Y:S01]  /*0250*/  ULEA UR5, UR6, UR5, 0x18 ;  /* 0x0000000506057291 */ /* 0x000fe2000f8ec0ff */
[----:B------:R-:W-:Y:S01]  /*0260*/  IMAD.SHL.U32 R2, R2, 0x20, RZ ;  /* 0x0000002002027824 */ /* 0x000fe200078e00ff */
[----:B------:R-:W-:-:S04]  /*0270*/  SHF.L.U32 R4, R5, R4, RZ ;  /* 0x0000000405047219 */ /* 0x000fc800000006ff */
[----:B------:R-:W-:-:S05]  /*0280*/  LOP3.LUT R3, R4, R3, RZ, 0xfc, !PT ;  /* 0x0000000304037212 */ /* 0x000fca00078efcff */
[----:B------:R2:W-:Y:S04]  /*0290*/  ATOMS.OR RZ, [UR5], R3 ;  /* 0x00000003ffff798c */ /* 0x0005e8000b000005 */
[----:B------:R2:W-:Y:S01]  /*02a0*/  STS [UR4], R2 ;  /* 0x00000002ff007988 */ /* 0x0005e20008000804 */
[----:B------:R-:W-:Y:S05]  /*02b0*/  BRA `(.L_x_2) ;  /* 0x0000000000107947 */ /* 0x000fea0003800000 */
.L_x_1:
[----:B------:R-:W-:Y:S01]  /*02c0*/  IMAD.MOV.U32 R3, RZ, RZ, -0x1 ;  /* 0xffffffffff037424 */ /* 0x000fe200078e00ff */
[----:B------:R-:W-:-:S04]  /*02d0*/  MOV R2, 0x300 ;  /* 0x0000030000027802 */ /* 0x000fc80000000f00 */
[----:B------:R2:W-:Y:S03]  /*02e0*/  STS [UR4], R3 ;  /* 0x00000003ff007988 */ /* 0x0005e60008000804 */
[----:B-12---:R-:W-:Y:S05]  /*02f0*/  CALL.REL.NOINC `($__internal_1_$__cuda_sm10x_tcgen05_guardrail_trap_phase_invalid_during_alloc) ;  /* 0x0000002800cc7944 */ /* 0x006fea0003c00000 */
.L_x_2:
[----:B------:R-:W-:Y:S05]  /*0300*/  WARPSYNC.ALL ;  /* 0x0000000000007948 */ /* 0x000fea0003800000 */
[----:B------:R-:W-:Y:S01]  /*0310*/  NOP ;  /* 0x0000000000007918 */ /* 0x000fe20000000000 */
.L_x_0:
[----:B------:R-:W3:Y:S08]  /*0320*/  S2UR UR4, SR_CgaCtaId ;  /* 0x00000000000479c3 */ /* 0x000ef00000008800 */
[----:B------:R-:W-:Y:S01]  /*0330*/  BAR.SYNC.DEFER_BLOCKING 0x0 ;  /* 0x0000000000007b1d */ /* 0x000fe20000010000 */
[----:B------:R-:W-:-:S05]  /*0340*/  LOP3.LUT R10, R0, 0x7f, RZ, 0xc0, !PT ;  /* 0x0000007f000a7812 */ /* 0x000fca00078ec0ff */
[----:B------:R-:W-:Y:S02]  /*0350*/  UMOV UR8, 0x400 ;  /* 0x0000040000087882 */ /* 0x000fe40000000000 */
[----:B------:R-:W4:Y:S08]  /*0360*/  LDC R4, c[0x0][0x398] ;  /* 0x0000e600ff047b82 */ /* 0x000f300000000800 */
[----:B------:R-:W5:Y:S01]  /*0370*/  LDC R13, c[0x0][0x3a0] ;  /* 0x0000e800ff0d7b82 */ /* 0x000f620000000800 */
[----:B---3--:R-:W-:-:S07]  /*0380*/  ULEA UR8, UR4, UR8, 0x18 ;  /* 0x0000000804087291 */ /* 0x008fce000f8ec0ff */
[----:B------:R-:W3:Y:S02]  /*0390*/  S2UR UR12, SR_CTAID.Y ;  /* 0x00000000000c79c3 */ /* 0x000ee40000002600 */
[----:B--2---:R-:W2:Y:S06]  /*03a0*/  LDS R3, [UR8] ;  /* 0x00000008ff037984 */ /* 0x004eac0008000800 */
[----:B------:R-:W-:Y:S06]  /*03b0*/  BAR.SYNC.DEFER_BLOCKING 0x0 ;  /* 0x0000000000007b1d */ /* 0x000fec0000010000 */
[----:B------:R-:W-:Y:S05]  /*03c0*/  @P1 BRA `(.L_x_5) ;  /* 0x0000000000181947 */ /* 0x000fea0003800000 */
[----:B------:R-:W-:Y:S01]  /*03d0*/  ELECT P0, URZ, PT ;  /* 0x0000000000ff782f */ /* 0x000fe20003800000 */
[----:B------:R-:W-:Y:S01]  /*03e0*/  IMAD.MOV.U32 R2, RZ, RZ, 0x1 ;  /* 0x00000001ff027424 */ /* 0x000fe200078e00ff */
[----:B------:R-:W-:Y:S01]  /*03f0*/  UMOV UR5, 0x40 ;  /* 0x0000004000057882 */ /* 0x000fe20000000000 */
[----:B------:R-:W-:Y:S01]  /*0400*/  UVIRTCOUNT.DEALLOC.SMPOOL 0x80 ;  /* 0x000000800000784c */ /* 0x000fe20000000000 */
[----:B------:R-:W-:-:S09]  /*0410*/  ULEA UR5, UR4, UR5, 0x18 ;  /* 0x0000000504057291 */ /* 0x000fd2000f8ec0ff */
[----:B------:R5:W-:Y:S03]  /*0420*/  @P0 STS.U8 [UR5], R2 ;  /* 0x00000002ff000988 */ /* 0x000be60008000005 */
.L_x_5:
[----:B------:R-:W5:Y:S01]  /*0430*/  S2UR UR4, SR_CTAID.Z ;  /* 0x00000000000479c3 */ /* 0x000f620000002700 */
[----:B------:R-:W4:Y:S01]  /*0440*/  LDCU UR5, c[0x0][0x370] ;  /* 0x00006e00ff0577ac */ /* 0x000f220008000800 */
[----:B------:R-:W-:Y:S01]  /*0450*/  ISETP.GE.U32.AND P0, PT, R10, 0x20, PT ;  /* 0x000000200a00780c */ /* 0x000fe20003f06070 */
[----:B----4-:R-:W-:Y:S01]  /*0460*/  VIADD R4, R4, 0xffffffff ;  /* 0xffffffff04047836 */ /* 0x010fe20000000000 */
[C---:B------:R-:W-:Y:S01]  /*0470*/  ISETP.NE.U32.AND P2, PT, R10.reuse, RZ, PT ;  /* 0x000000ff0a00720c */ /* 0x040fe20003f45070 */
[----:B------:R-:W5:Y:S01]  /*0480*/  LDCU UR6, c[0x0][0x374] ;  /* 0x00006e80ff0677ac */ /* 0x000f620008000800 */
[----:B------:R-:W-:Y:S01]  /*0490*/  LEA R11, R10, UR8, 0x2 ;  /* 0x000000080a0b7c11 */ /* 0x000fe2000f8e10ff */
[----:B-----5:R-:W-:Y:S01]  /*04a0*/  VIADD R12, R13, 0xffffffff ;  /* 0xffffffff0d0c7836 */ /* 0x020fe20000000000 */
[----:B------:R-:W4:Y:S01]  /*04b0*/  S2UR UR13, SR_CTAID.X ;  /* 0x00000000000d79c3 */ /* 0x000f220000002500 */
[----:B------:R-:W5:Y:S01]  /*04c0*/  LDCU.64 UR10, c[0x0][0x3c0] ;  /* 0x00007800ff0a77ac */ /* 0x000f620008000a00 */
[----:B--2---:R-:W-:Y:S01]  /*04d0*/  R2UR UR24, R3 ;  /* 0x00000000031872ca */ /* 0x004fe200000e0000 */
[----:B------:R-:W-:Y:S04]  /*04e0*/  BSSY.RECONVERGENT B0, `(.L_x_6) ;  /* 0x0000011000007945 */ /* 0x000fe80003800200 */
[----:B------:R2:W-:Y:S01]  /*04f0*/  @!P0 STS [R11], RZ ;  /* 0x000000ff0b008388 */ /* 0x0005e20000000800 */
[----:B------:R-:W-:-:S03]  /*0500*/  NOP ;  /* 0x0000000000007918 */ /* 0x000fc60000000000 */
[----:B------:R2:W-:Y:S01]  /*0510*/  @!P2 STS [UR8+0x24], R4 ;  /* 0x00002404ff00a988 */ /* 0x0005e20008000808 */
[----:B---3--:R-:W-:-:S03]  /*0520*/  UIMAD UR4, UR4, UR6, UR12 ;  /* 0x00000006040472a4 */ /* 0x008fc6000f8e020c */
[----:B------:R2:W-:Y:S01]  /*0530*/  @!P2 STS [UR8+0x20], R12 ;  /* 0x0000200cff00a988 */ /* 0x0005e20008000808 */
[----:B----4-:R-:W-:-:S04]  /*0540*/  UIMAD UR4, UR4, UR5, UR13 ;  /* 0x00000005040472a4 */ /* 0x010fc8000f8e020d */
[----:B------:R-:W-:-:S04]  /*0550*/  UIMAD UR4, UR4, 0x180, URZ ;  /* 0x00000180040478a4 */ /* 0x000fc8000f8e02ff */
[----:B-----5:R-:W-:-:S04]  /*0560*/  UIADD3 UR20, UP0, UPT, UR4, UR10, URZ ;  /* 0x0000000a04147290 */ /* 0x020fc8000ff1e0ff */
[----:B------:R-:W-:Y:S01]  /*0570*/  ULEA.HI.X.SX32 UR21, UR4, UR11, 0x1, UP0 ;  /* 0x0000000b04157291 */ /* 0x000fe200080f0eff */
[----:B--2---:R-:W-:Y:S11]  /*0580*/  @P2 BRA `(.L_x_7) ;  /* 0x0000000000182947 */ /* 0x004ff60003800000 */
[----:B------:R-:W2:Y:S01]  /*0590*/  LDS R2, [UR8+0x8] ;  /* 0x00000808ff027984 */ /* 0x000ea20008000800 */
[----:B------:R-:W3:Y:S01]  /*05a0*/  LDC.64 R6, c[0x0][0x380] ;  /* 0x0000e000ff067b82 */ /* 0x000ee20000000a00 */
[----:B------:R-:W-:Y:S02]  /*05b0*/  IMAD.MOV.U32 R3, RZ, RZ, 0x70 ;  /* 0x00000070ff037424 */ /* 0x000fe400078e00ff */
[----:B---3--:R3:W-:Y:S03]  /*05c0*/  STS.64 [UR8], R6 ;  /* 0x00000006ff007988 */ /* 0x0087e60008000a08 */
[----:B--2---:R-:W-:-:S05]  /*05d0*/  LOP3.LUT R2, R2, 0x10, R3, 0xd8, !PT ;  /* 0x0000001002027812 */ /* 0x004fca00078ed803 */
[----:B------:R3:W-:Y:S02]  /*05e0*/  STS [UR8+0x8], R2 ;  /* 0x00000802ff007988 */ /* 0x0007e40008000808 */
.L_x_7:
[----:B------:R-:W-:Y:S05]  /*05f0*/  BSYNC.RECONVERGENT B0 ;  /* 0x0000000000007941 */ /* 0x000fea0003800200 */
.L_x_6:
[----:B------:R-:W-:Y:S04]  /*0600*/  BSSY.RECONVERGENT B0, `(.L_x_8) ;  /* 0x000000a000007945 */ /* 0x000fe80003800200 */
[----:B------:R-:W-:Y:S05]  /*0610*/  @P2 BRA `(.L_x_9) ;  /* 0x0000000000202947 */ /* 0x000fea0003800000 */
[----:B---3--:R-:W2:Y:S01]  /*0620*/  LDS R2, [UR8+0x34] ;  /* 0x00003408ff027984 */ /* 0x008ea20008000800 */
[----:B------:R-:W-:Y:S02]  /*0630*/  IMAD.MOV.U32 R3, RZ, RZ, 0x3f000000 ;  /* 0x3f000000ff037424 */ /* 0x000fe400078e00ff */
[----:B------:R-:W-:Y:S01]  /*0640*/  @!P2 IMAD.MOV.U32 R5, RZ, RZ, 0x3f ;  /* 0x0000003fff05a424 */ /* 0x000fe200078e00ff */
[----:B------:R-:W3:Y:S02]  /*0650*/  @!P2 LDS R6, [UR8+0x38] ;  /* 0x00003808ff06a984 */ /* 0x000ee40008000800 */
[----:B--2---:R-:W-:Y:S02]  /*0660*/  LOP3.LUT R2, R2, 0xff000000, R3, 0xb8, !PT ;  /* 0xff00000002027812 */ /* 0x004fe400078eb803 */
[----:B---3--:R-:W-:-:S03]  /*0670*/  @!P2 LOP3.LUT R3, R6, 0xff, R5, 0xb8, !PT ;  /* 0x000000ff0603a812 */ /* 0x008fc600078eb805 */
[----:B------:R2:W-:Y:S04]  /*0680*/  STS [UR8+0x34], R2 ;  /* 0x00003402ff007988 */ /* 0x0005e80008000808 */
[----:B------:R2:W-:Y:S02]  /*0690*/  @!P2 STS [UR8+0x38], R3 ;  /* 0x00003803ff00a988 */ /* 0x0005e40008000808 */
.L_x_9:
[----:B------:R-:W-:Y:S05]  /*06a0*/  BSYNC.RECONVERGENT B0 ;  /* 0x0000000000007941 */ /* 0x000fea0003800200 */
.L_x_8:
[----:B------:R-:W-:Y:S04]  /*06b0*/  BSSY.RECONVERGENT B0, `(.L_x_10) ;  /* 0x000000e000007945 */ /* 0x000fe80003800200 */
[----:B------:R-:W-:Y:S05]  /*06c0*/  @P2 BRA `(.L_x_11) ;  /* 0x0000000000302947 */ /* 0x000fea0003800000 */
[----:B--2---:R-:W2:Y:S01]  /*06d0*/  LDS R3, [UR8+0x34] ;  /* 0x00003408ff037984 */ /* 0x004ea20008000800 */
[----:B------:R-:W4:Y:S03]  /*06e0*/  LDC.64 R8, c[0x0][0x3a8] ;  /* 0x0000ea00ff087b82 */ /* 0x000f260000000a00 */
[----:B---3--:R-:W3:Y:S01]  /*06f0*/  LDS R2, [UR8+0x1c] ;  /* 0x00001c08ff027984 */ /* 0x008ee20008000800 */
[C---:B----4-:R-:W-:Y:S01]  /*0700*/  SHF.L.U64.HI R6, R8.reuse, 0x1, R9 ;  /* 0x0000000108067819 */ /* 0x050fe20000010209 */
[----:B------:R-:W-:-:S03]  /*0710*/  IMAD.SHL.U32 R5, R8, 0x2, RZ ;  /* 0x0000000208057824 */ /* 0x000fc600078e00ff */
[--C-:B------:R-:W-:Y:S02]  /*0720*/  SHF.R.U32.HI R7, RZ, 0x4, R6.reuse ;  /* 0x00000004ff077819 */ /* 0x100fe40000011606 */
[----:B------:R-:W-:-:S05]  /*0730*/  SHF.R.U64 R5, R5, 0x4, R6 ;  /* 0x0000000405057819 */ /* 0x000fca0000001206 */
[----:B------:R4:W-:Y:S01]  /*0740*/  STS [UR8+0xc], R5 ;  /* 0x00000c05ff007988 */ /* 0x0009e20008000808 */
[----:B--2---:R-:W-:Y:S02]  /*0750*/  LOP3.LUT R3, R3, 0x7, RZ, 0xb8, !PT ;  /* 0x0000000703037812 */ /* 0x004fe400078eb8ff */
[----:B---3--:R-:W-:-:S03]  /*0760*/  LOP3.LUT R2, R2, 0xf, R7, 0xb8, !PT ;  /* 0x0000000f02027812 */ /* 0x008fc600078eb807 */
[----:B------:R4:W-:Y:S04]  /*0770*/  STS [UR8+0x34], R3 ;  /* 0x00003403ff007988 */ /* 0x0009e80008000808 */
[----:B------:R4:W-:Y:S02]  /*0780*/  STS [UR8+0x1c], R2 ;  /* 0x00001c02ff007988 */ /* 0x0009e40008000808 */
.L_x_11:
[----:B------:R-:W-:Y:S05]  /*0790*/  BSYNC.RECONVERGENT B0 ;  /* 0x0000000000007941 */ /* 0x000fea0003800200 */
.L_x_10:
[----:B------:R-:W-:Y:S04]  /*07a0*/  BSSY.RECONVERGENT B1, `(.L_x_12) ;  /* 0x000001a000017945 */ /* 0x000fe80003800200 */
[----:B------:R-:W-:Y:S04]  /*07b0*/  BSSY.RELIABLE B0, `(.L_x_13) ;  /* 0x0000015000007945 */ /* 0x000fe80003800100 */
[----:B------:R-:W-:Y:S05]  /*07c0*/  @P2 BRA `(.L_x_14) ;  /* 0x0000000000202947 */ /* 0x000fea0003800000 */
[----:B--234-:R-:W2:Y:S02]  /*07d0*/  LDS R2, [UR8+0x34] ;  /* 0x00003408ff027984 */ /* 0x01cea40008000800 */
[----:B--2---:R-:W-:-:S05]  /*07e0*/  LOP3.LUT R2, R2, 0x38, RZ, 0xb8, !PT ;  /* 0x0000003802027812 */ /* 0x004fca00078eb8ff */
[----:B------:R2:W-:Y:S01]  /*07f0*/  STS [UR8+0x34], R2 ;  /* 0x00003402ff007988 */ /* 0x0005e20008000808 */
[----:B------:R-:W-:Y:S05]  /*0800*/  @P2 BRA `(.L_x_15) ;  /* 0x0000000000202947 */ /* 0x000fea0003800000 */
[----:B--2---:R-:W2:Y:S01]  /*0810*/  LDS R2, [UR8+0x8] ;  /* 0x00000808ff027984 */ /* 0x004ea20008000800 */
[----:B------:R-:W-:-:S05]  /*0820*/  IMAD.MOV.U32 R3, RZ, RZ, 0x780 ;  /* 0x00000780ff037424 */ /* 0x000fca00078e00ff */
[----:B--2---:R-:W-:-:S05]  /*0830*/  LOP3.LUT R2, R2, 0x300, R3, 0xd8, !PT ;  /* 0x0000030002027812 */ /* 0x004fca00078ed803 */
[----:B------:R5:W-:Y:S02]  /*0840*/  STS [UR8+0x8], R2 ;  /* 0x00000802ff007988 */ /* 0x000be40008000808 */
.L_x_14:
[----:B------:R-:W-:Y:S05]  /*0850*/  @P2 BRA `(.L_x_16) ;  /* 0x0000000000282947 */ /* 0x000fea0003800000 */
[----:B--2345:R-:W2:Y:S02]  /*0860*/  LDS R2, [UR8+0x8] ;  /* 0x00000808ff027984 */ /* 0x03cea40008000800 */
[----:B--2---:R-:W-:-:S05]  /*0870*/  LOP3.LUT R2, R2, 0x1800, RZ, 0xb8, !PT ;  /* 0x0000180002027812 */ /* 0x004fca00078eb8ff */
[----:B------:R3:W-:Y:S02]  /*0880*/  STS [UR8+0x8], R2 ;  /* 0x00000802ff007988 */ /* 0x0007e40008000808 */
.L_x_15:
[----:B------:R-:W-:Y:S05]  /*0890*/  @P2 BREAK.RELIABLE B0 ;  /* 0x0000000000002942 */ /* 0x000fea0003800100 */
[----:B------:R-:W-:Y:S05]  /*08a0*/  @P2 BRA `(.L_x_17) ;  /* 0x0000000000242947 */ /* 0x000fea0003800000 */
[----:B------:R-:W4:Y:S01]  /*08b0*/  LDS R3, [UR8+0x8] ;  /* 0x00000808ff037984 */ /* 0x000f220008000800 */
[----:B--23--:R-:W-:-:S05]  /*08c0*/  IMAD.MOV.U32 R2, RZ, RZ, 0x6000 ;  /* 0x00006000ff027424 */ /* 0x00cfca00078e00ff */
[----:B----4-:R-:W-:-:S04]  /*08d0*/  LOP3.LUT R2, R3, 0x6000, R2, 0xd8, !PT ;  /* 0x0000600003027812 */ /* 0x010fc800078ed802 */
[----:B------:R-:W-:-:S05]  /*08e0*/  LOP3.LUT R2, R2, 0x400000, RZ, 0xb8, !PT ;  /* 0x0040000002027812 */ /* 0x000fca00078eb8ff */
[----:B------:R2:W-:Y:S02]  /*08f0*/  STS [UR8+0x8], R2 ;  /* 0x00000802ff007988 */ /* 0x0005e40008000808 */
.L_x_16:
[----:B------:R-:W-:Y:S05]  /*0900*/  BSYNC.RELIABLE B0 ;  /* 0x0000000000007941 */ /* 0x000fea0003800100 */
.L_x_13:
[----:B--2345:R-:W2:Y:S02]  /*0910*/  @!P2 LDS R2, [UR8+0x8] ;  /* 0x00000808ff02a984 */ /* 0x03cea40008000800 */
[----:B--2---:R-:W-:-:S05]  /*0920*/  @!P2 LOP3.LUT R2, R2, 0x8000, RZ, 0xb8, !PT ;  /* 0x000080000202a812 */ /* 0x004fca00078eb8ff */
[----:B------:R4:W-:Y:S02]  /*0930*/  @!P2 STS [UR8+0x8], R2 ;  /* 0x00000802ff00a988 */ /* 0x0009e40008000808 */
.L_x_17:
[----:B------:R-:W-:Y:S05]  /*0940*/  BSYNC.RECONVERGENT B1 ;  /* 0x0000000000017941 */ /* 0x000fea0003800200 */
.L_x_12:
[----:B------:R-:W-:Y:S05]  /*0950*/  WARPSYNC.ALL ;  /* 0x0000000000007948 */ /* 0x000fea0003800000 */
[----:B------:R-:W-:Y:S01]  /*0960*/  NOP ;  /* 0x0000000000007918 */ /* 0x000fe20000000000 */
[----:B------:R-:W5:Y:S02]  /*0970*/  LDC R5, c[0x0][0x39c] ;  /* 0x0000e700ff057b82 */ /* 0x000f640000000800 */
[----:B-----5:R-:W-:Y:S01]  /*0980*/  VIADD R5, R5, 0xffffffff ;  /* 0xffffffff05057836 */ /* 0x020fe20000000000 */
[----:B------:R-:W-:Y:S06]  /*0990*/  @P0 BRA `(.L_x_18) ;  /* 0x0000000000300947 */ /* 0x000fec0003800000 */
[----:B--234-:R-:W2:Y:S01]  /*09a0*/  S2R R2, SR_LANEID ;  /* 0x0000000000027919 */ /* 0x01cea20000000000 */
[----:B------:R-:W-:Y:S05]  /*09b0*/  WARPSYNC.ALL ;  /* 0x0000000000007948 */ /* 0x000fea0003800000 */
[----:B------:R-:W-:Y:S01]  /*09c0*/  NOP ;  /* 0x0000000000007918 */ /* 0x000fe20000000000 */
[----:B--2---:R-:W-:-:S05]  /*09d0*/  IMAD.SHL.U32 R6, R2, 0x4, RZ ;  /* 0x0000000402067824 */ /* 0x004fca00078e00ff */
[----:B------:R-:W2:Y:S01]  /*09e0*/  LDS R7, [R6+UR8] ;  /* 0x0000000806077984 */ /* 0x000ea20008000800 */
[----:B------:R-:W-:-:S05]  /*09f0*/  IADD3 R2, P3, PT, R6, UR20, RZ ;  /* 0x0000001406027c10 */ /* 0x000fca000ff7e0ff */
[----:B------:R-:W-:-:S05]  /*0a00*/  IMAD.X R3, RZ, RZ, UR21, P3 ;  /* 0x00000015ff037e24 */ /* 0x000fca00098e06ff */
[----:B--2---:R5:W2:Y:S01]  /*0a10*/  ATOMG.E.EXCH.STRONG.GPU PT, RZ, [R2], R7 ;  /* 0x0000000702ff73a8 */ /* 0x004aa200041ee100 */
[----:B------:R-:W-:-:S04]  /*0a20*/  DEPBAR {5,4,3,2,1,0} ;  /* 0x0000003f0000791a */ /* 0x000fc80000000000 */
[----:B------:R-:W3:Y:S02]  /*0a30*/  CCTL.E.C.LDCU.IV.DEEP [UR20] ;  /* 0x0000000014007540 */ /* 0x000ee40009c08000 */
[----:B---3--:R5:W-:Y:S01]  /*0a40*/  UTMACCTL.IV [UR20] ;  /* 0x00000000140079b9 */ /* 0x008be20008000000 */
[----:B------:R-:W-:Y:S01]  /*0a50*/  NOP ;  /* 0x0000000000007918 */ /* 0x000fe20000000000 */
.L_x_18:
[----:B------:R-:W-:Y:S05]  /*0a60*/  @P0 BRA `(.L_x_19) ;  /* 0x00000000000c0947 */ /* 0x000fea0003800000 */
[----:B------:R0:W-:Y:S01]  /*0a70*/  UTMACMDFLUSH ;  /* 0x00000000000079b7 */ /* 0x0001e20000000000 */
[----:B------:R-:W-:Y:S05]  /*0a80*/  @P0 BRA `(.L_x_19) ;  /* 0x0000000000040947 */ /* 0x000fea0003800000 */
[----:B------:R-:W-:-:S04]  /*0a90*/  DEPBAR.LE SB0, 0x0 ;  /* 0x000080000000791a */ /* 0x000fc80000000000 */
.L_x_19:
[----:B------:R-:W-:Y:S05]  /*0aa0*/  WARPSYNC.ALL ;  /* 0x0000000000007948 */ /* 0x000fea0003800000 */
[----:B------:R-:W-:Y:S01]  /*0ab0*/  NOP ;  /* 0x0000000000007918 */ /* 0x000fe20000000000 */
[----:B--2---:R-:W-:Y:S06]  /*0ac0*/  BAR.SYNC.DEFER_BLOCKING 0x0 ;  /* 0x0000000000007b1d */ /* 0x004fec0000010000 */
[----:B------:R-:W-:Y:S02]  /*0ad0*/  BSSY.RECONVERGENT B1, `(.L_x_20) ;  /* 0x000000b000017945 */ /* 0x000fe40003800200 */
[----:B------:R-:W-:Y:S06]  /*0ae0*/  BAR.SYNC.DEFER_BLOCKING 0x0 ;  /* 0x0000000000007b1d */ /* 0x000fec0000010000 */
[----:B------:R2:W-:Y:S01]  /*0af0*/  @!P0 STS [R11], RZ ;  /* 0x000000ff0b008388 */ /* 0x0005e20000000800 */
[----:B------:R-:W-:Y:S01]  /*0b00*/  NOP ;  /* 0x0000000000007918 */ /* 0x000fe20000000000 */
[----:B------:R-:W-:Y:S05]  /*0b10*/  @P2 BRA `(.L_x_21) ;  /* 0x0000000000182947 */ /* 0x000fea0003800000 */
[----:B---345:R-:W3:Y:S01]  /*0b20*/  LDS R2, [UR8+0x8] ;  /* 0x00000808ff027984 */ /* 0x038ee20008000800 */
[----:B------:R-:W4:Y:S01]  /*0b30*/  LDC.64 R6, c[0x0][0x388] ;  /* 0x0000e200ff067b82 */ /* 0x000f220000000a00 */
[----:B------:R-:W-:Y:S02]  /*0b40*/  IMAD.MOV.U32 R3, RZ, RZ, 0x70 ;  /* 0x00000070ff037424 */ /* 0x000fe400078e00ff */
[----:B----4-:R4:W-:Y:S03]  /*0b50*/  STS.64 [UR8], R6 ;  /* 0x00000006ff007988 */ /* 0x0109e60008000a08 */
[----:B---3--:R-:W-:-:S05]  /*0b60*/  LOP3.LUT R2, R2, 0x10, R3, 0xd8, !PT ;  /* 0x0000001002027812 */ /* 0x008fca00078ed803 */
[----:B------:R4:W-:Y:S02]  /*0b70*/  STS [UR8+0x8], R2 ;  /* 0x00000802ff007988 */ /* 0x0009e40008000808 */
.L_x_21:
[----:B-----5:R-:W-:Y:S05]  /*0b80*/  BSYNC.RECONVERGENT B1 ;  /* 0x0000000000017941 */ /* 0x020fea0003800200 */
.L_x_20:
[----:B------:R-:W-:Y:S04]  /*0b90*/  BSSY.RECONVERGENT B1, `(.L_x_22) ;  /* 0x000000a000017945 */ /* 0x000fe80003800200 */
[----:B------:R-:W-:Y:S05]  /*0ba0*/  @P2 BRA `(.L_x_23) ;  /* 0x0000000000202947 */ /* 0x000fea0003800000 */
[----:B---34-:R-:W3:Y:S01]  /*0bb0*/  LDS R2, [UR8+0x34] ;  /* 0x00003408ff027984 */ /* 0x018ee20008000800 */
[----:B------:R-:W-:Y:S02]  /*0bc0*/  IMAD.MOV.U32 R7, RZ, RZ, 0x3f000000 ;  /* 0x3f000000ff077424 */ /* 0x000fe400078e00ff */
[----:B------:R-:W-:Y:S01]  /*0bd0*/  @!P2 IMAD.MOV.U32 R6, RZ, RZ, 0x3f ;  /* 0x0000003fff06a424 */ /* 0x000fe200078e00ff */
[----:B------:R-:W4:Y:S02]  /*0be0*/  @!P2 LDS R3, [UR8+0x38] ;  /* 0x00003808ff03a984 */ /* 0x000f240008000800 */
[----:B---3--:R-:W-:Y:S02]  /*0bf0*/  LOP3.LUT R2, R2, 0xff000000, R7, 0xb8, !PT ;  /* 0xff00000002027812 */ /* 0x008fe400078eb807 */
[----:B----4-:R-:W-:-:S03]  /*0c00*/  @!P2 LOP3.LUT R3, R3, 0xff, R6, 0xb8, !PT ;  /* 0x000000ff0303a812 */ /* 0x010fc600078eb806 */
[----:B------:R5:W-:Y:S04]  /*0c10*/  STS [UR8+0x34], R2 ;  /* 0x00003402ff007988 */ /* 0x000be80008000808 */
[----:B------:R5:W-:Y:S02]  /*0c20*/  @!P2 STS [UR8+0x38], R3 ;  /* 0x00003803ff00a988 */ /* 0x000be40008000808 */
.L_x_23:
[----:B------:R-:W-:Y:S05]  /*0c30*/  BSYNC.RECONVERGENT B1 ;  /* 0x0000000000017941 */ /* 0x000fea0003800200 */
.L_x_22:
[----:B------:R-:W-:Y:S04]  /*0c40*/  BSSY.RECONVERGENT B1, `(.L_x_24) ;  /* 0x0000004000017945 */ /* 0x000fe80003800200 */
[----:B------:R-:W-:Y:S05]  /*0c50*/  @P2 BRA `(.L_x_25) ;  /* 0x0000000000082947 */ /* 0x000fea0003800000 */
[----:B------:R2:W-:Y:S04]  /*0c60*/  STS [UR8+0x24], R12 ;  /* 0x0000240cff007988 */ /* 0x0005e80008000808 */
[----:B------:R2:W-:Y:S02]  /*0c70*/  STS [UR8+0x20], R5 ;  /* 0x00002005ff007988 */ /* 0x0005e40008000808 */
.L_x_25:
[----:B------:R-:W-:Y:S05]  /*0c80*/  BSYNC.RECONVERGENT B1 ;  /* 0x0000000000017941 */ /* 0x000fea0003800200 */
.L_x_24:
[----:B------:R-:W-:Y:S04]  /*0c90*/  BSSY.RECONVERGENT B1, `(.L_x_26) ;  /* 0x000000e000017945 */ /* 0x000fe80003800200 */
[----:B------:R-:W-:Y:S05]  /*0ca0*/  @P2 BRA `(.L_x_27) ;  /* 0x0000000000302947 */ /* 0x000fea0003800000 */
[----:B-----5:R-:W5:Y:S01]  /*0cb0*/  LDS R3, [UR8+0x34] ;  /* 0x00003408ff037984 */ /* 0x020f620008000800 */
[----:B----4-:R-:W4:Y:S03]  /*0cc0*/  LDC.64 R6, c[0x0][0x3b0] ;  /* 0x0000ec00ff067b82 */ /* 0x010f260000000a00 */
[----:B---3--:R-:W3:Y:S01]  /*0cd0*/  LDS R2, [UR8+0x1c] ;  /* 0x00001c08ff027984 */ /* 0x008ee20008000800 */
[C---:B----4-:R-:W-:Y:S01]  /*0ce0*/  SHF.L.U64.HI R7, R6.reuse, 0x1, R7 ;  /* 0x0000000106077819 */ /* 0x050fe20000010207 */
[----:B------:R-:W-:-:S03]  /*0cf0*/  IMAD.SHL.U32 R6, R6, 0x2, RZ ;  /* 0x0000000206067824 */ /* 0x000fc600078e00ff */
[--C-:B------:R-:W-:Y:S02]  /*0d00*/  SHF.R.U32.HI R9, RZ, 0x4, R7.reuse ;  /* 0x00000004ff097819 */ /* 0x100fe40000011607 */
[----:B------:R-:W-:-:S05]  /*0d10*/  SHF.R.U64 R6, R6, 0x4, R7 ;  /* 0x0000000406067819 */ /* 0x000fca0000001207 */
[----:B------:R4:W-:Y:S01]  /*0d20*/  STS [UR8+0xc], R6 ;  /* 0x00000c06ff007988 */ /* 0x0009e20008000808 */
[----:B-----5:R-:W-:Y:S02]  /*0d30*/  LOP3.LUT R3, R3, 0x7, RZ, 0xb8, !PT ;  /* 0x0000000703037812 */ /* 0x020fe400078eb8ff */
[----:B---3--:R-:W-:-:S03]  /*0d40*/  LOP3.LUT R2, R2, 0xf, R9, 0xb8, !PT ;  /* 0x0000000f02027812 */ /* 0x008fc600078eb809 */
[----:B------:R4:W-:Y:S04]  /*0d50*/  STS [UR8+0x34], R3 ;  /* 0x00003403ff007988 */ /* 0x0009e80008000808 */
[----:B------:R4:W-:Y:S02]  /*0d60*/  STS [UR8+0x1c], R2 ;  /* 0x00001c02ff007988 */ /* 0x0009e40008000808 */
.L_x_27:
[----:B------:R-:W-:Y:S05]  /*0d70*/  BSYNC.RECONVERGENT B1 ;  /* 0x0000000000017941 */ /* 0x000fea0003800200 */
.L_x_26:
[----:B------:R-:W-:Y:S04]  /*0d80*/  BSSY.RECONVERGENT B2, `(.L_x_28) ;  /* 0x000001a000027945 */ /* 0x000fe80003800200 */
[----:B------:R-:W-:Y:S04]  /*0d90*/  BSSY.RELIABLE B1, `(.L_x_29) ;  /* 0x0000015000017945 */ /* 0x000fe80003800100 */
[----:B------:R-:W-:Y:S05]  /*0da0*/  @P2 BRA `(.L_x_30) ;  /* 0x0000000000202947 */ /* 0x000fea0003800000 */
[----:B---345:R-:W3:Y:S02]  /*0db0*/  LDS R2, [UR8+0x34] ;  /* 0x00003408ff027984 */ /* 0x038ee40008000800 */
[----:B---3--:R-:W-:-:S05]  /*0dc0*/  LOP3.LUT R2, R2, 0x38, RZ, 0xb8, !PT ;  /* 0x0000003802027812 */ /* 0x008fca00078eb8ff */
[----:B------:R3:W-:Y:S01]  /*0dd0*/  STS [UR8+0x34], R2 ;  /* 0x00003402ff007988 */ /* 0x0007e20008000808 */
[----:B------:R-:W-:Y:S05]  /*0de0*/  @P2 BRA `(.L_x_31) ;  /* 0x0000000000202947 */ /* 0x000fea0003800000 */
[----:B---3--:R-:W3:Y:S01]  /*0df0*/  LDS R2, [UR8+0x8] ;  /* 0x00000808ff027984 */ /* 0x008ee20008000800 */
[----:B------:R-:W-:-:S05]  /*0e00*/  IMAD.MOV.U32 R3, RZ, RZ, 0x780 ;  /* 0x00000780ff037424 */ /* 0x000fca00078e00ff */
[----:B---3--:R-:W-:-:S05]  /*0e10*/  LOP3.LUT R2, R2, 0x300, R3, 0xd8, !PT ;  /* 0x0000030002027812 */ /* 0x008fca00078ed803 */
[----:B------:R3:W-:Y:S02]  /*0e20*/  STS [UR8+0x8], R2 ;  /* 0x00000802ff007988 */ /* 0x0007e40008000808 */
.L_x_30:
[----:B------:R-:W-:Y:S05]  /*0e30*/  @P2 BRA `(.L_x_32) ;  /* 0x0000000000282947 */ /* 0x000fea0003800000 */
[----:B---345:R-:W3:Y:S02]  /*0e40*/  LDS R2, [UR8+0x8] ;  /* 0x00000808ff027984 */ /* 0x038ee40008000800 */
[----:B---3--:R-:W-:-:S05]  /*0e50*/  LOP3.LUT R2, R2, 0x1800, RZ, 0xb8, !PT ;  /* 0x0000180002027812 */ /* 0x008fca00078eb8ff */
[----:B------:R4:W-:Y:S02]  /*0e60*/  STS [UR8+0x8], R2 ;  /* 0x00000802ff007988 */ /* 0x0009e40008000808 */
.L_x_31:
[----:B------:R-:W-:Y:S05]  /*0e70*/  @P2 BREAK.RELIABLE B1 ;  /* 0x0000000000012942 */ /* 0x000fea0003800100 */
[----:B------:R-:W-:Y:S05]  /*0e80*/  @P2 BRA `(.L_x_33) ;  /* 0x0000000000242947 */ /* 0x000fea0003800000 */
[----:B---34-:R-:W3:Y:S01]  /*0e90*/  LDS R2, [UR8+0x8] ;  /* 0x00000808ff027984 */ /* 0x018ee20008000800 */
[----:B------:R-:W-:-:S05]  /*0ea0*/  IMAD.MOV.U32 R3, RZ, RZ, 0x6000 ;  /* 0x00006000ff037424 */ /* 0x000fca00078e00ff */
[----:B---3--:R-:W-:-:S04]  /*0eb0*/  LOP3.LUT R2, R2, 0x6000, R3, 0xd8, !PT ;  /* 0x0000600002027812 */ /* 0x008fc800078ed803 */
[----:B------:R-:W-:-:S05]  /*0ec0*/  LOP3.LUT R2, R2, 0x400000, RZ, 0xb8, !PT ;  /* 0x0040000002027812 */ /* 0x000fca00078eb8ff */
[----:B------:R3:W-:Y:S02]  /*0ed0*/  STS [UR8+0x8], R2 ;  /* 0x00000802ff007988 */ /* 0x0007e40008000808 */
.L_x_32:
[----:B------:R-:W-:Y:S05]  /*0ee0*/  BSYNC.RELIABLE B1 ;  /* 0x0000000000017941 */ /* 0x000fea0003800100 */
.L_x_29:
[----:B---345:R-:W3:Y:S02]  /*0ef0*/  @!P2 LDS R2, [UR8+0x8] ;  /* 0x00000808ff02a984 */ /* 0x038ee40008000800 */
[----:B---3--:R-:W-:-:S05]  /*0f00*/  @!P2 LOP3.LUT R2, R2, 0x8000, RZ, 0xb8, !PT ;  /* 0x000080000202a812 */ /* 0x008fca00078eb8ff */
[----:B------:R5:W-:Y:S02]  /*0f10*/  @!P2 STS [UR8+0x8], R2 ;  /* 0x00000802ff00a988 */ /* 0x000be40008000808 */
.L_x_33:
[----:B------:R-:W-:Y:S05]  /*0f20*/  BSYNC.RECONVERGENT B2 ;  /* 0x0000000000027941 */ /* 0x000fea0003800200 */
.L_x_28:
[----:B------:R-:W-:Y:S05]  /*0f30*/  WARPSYNC.ALL ;  /* 0x0000000000007948 */ /* 0x000fea0003800000 */
[----:B------:R-:W-:Y:S01]  /*0f40*/  NOP ;  /* 0x0000000000007918 */ /* 0x000fe20000000000 */
[----:B------:R-:W-:-:S04]  /*0f50*/  UIADD3 UR5, UPT, UPT, UR4, 0x80, URZ ;  /* 0x0000008004057890 */ /* 0x000fc8000fffe0ff */
[----:B------:R-:W-:-:S04]  /*0f60*/  UIADD3 UR22, UP0, UPT, UR5, UR10, URZ ;  /* 0x0000000a05167290 */ /* 0x000fc8000ff1e0ff */
[----:B------:R-:W-:Y:S01]  /*0f70*/  ULEA.HI.X.SX32 UR23, UR5, UR11, 0x1, UP0 ;  /* 0x0000000b05177291 */ /* 0x000fe200080f0eff */
[----:B------:R-:W-:Y:S11]  /*0f80*/  @P0 BRA `(.L_x_34) ;  /* 0x0000000000300947 */ /* 0x000ff60003800000 */
[----:B---345:R-:W3:Y:S01]  /*0f90*/  S2R R2, SR_LANEID ;  /* 0x0000000000027919 */ /* 0x038ee20000000000 */
[----:B------:R-:W-:Y:S05]  /*0fa0*/  WARPSYNC.ALL ;  /* 0x0000000000007948 */ /* 0x000fea0003800000 */
[----:B------:R-:W-:Y:S01]  /*0fb0*/  NOP ;  /* 0x0000000000007918 */ /* 0x000fe20000000000 */
[----:B---3--:R-:W-:-:S05]  /*0fc0*/  IMAD.SHL.U32 R6, R2, 0x4, RZ ;  /* 0x0000000402067824 */ /* 0x008fca00078e00ff */
[----:B------:R-:W3:Y:S01]  /*0fd0*/  LDS R7, [R6+UR8] ;  /* 0x0000000806077984 */ /* 0x000ee20008000800 */
[----:B------:R-:W-:-:S05]  /*0fe0*/  IADD3 R2, P3, PT, R6, UR22, RZ ;  /* 0x0000001606027c10 */ /* 0x000fca000ff7e0ff */
[----:B------:R-:W-:-:S05]  /*0ff0*/  IMAD.X R3, RZ, RZ, UR23, P3 ;  /* 0x00000017ff037e24 */ /* 0x000fca00098e06ff */
[----:B---3--:R3:W4:Y:S01]  /*1000*/  ATOMG.E.EXCH.STRONG.GPU PT, RZ, [R2], R7 ;  /* 0x0000000702ff73a8 */ /* 0x00872200041ee100 */
[----:B------:R-:W-:-:S04]  /*1010*/  DEPBAR {5,4,3,2,1,0} ;  /* 0x0000003f0000791a */ /* 0x000fc80000000000 */
[----:B------:R-:W5:Y:S02]  /*1020*/  CCTL.E.C.LDCU.IV.DEEP [UR22] ;  /* 0x0000000016007540 */ /* 0x000f640009c08000 */
[----:B-----5:R3:W-:Y:S01]  /*1030*/  UTMACCTL.IV [UR22] ;  /* 0x00000000160079b9 */ /* 0x0207e20008000000 */
[----:B------:R-:W-:Y:S01]  /*1040*/  NOP ;  /* 0x0000000000007918 */ /* 0x000fe20000000000 */
.L_x_34:
[----:B------:R-:W-:Y:S05]  /*1050*/  @P0 BRA `(.L_x_35) ;  /* 0x00000000000c0947 */ /* 0x000fea0003800000 */
[----:B------:R0:W-:Y:S01]  /*1060*/  UTMACMDFLUSH ;  /* 0x00000000000079b7 */ /* 0x0001e20000000000 */
[----:B------:R-:W-:Y:S05]  /*1070*/  @P0 BRA `(.L_x_35) ;  /* 0x0000000000040947 */ /* 0x000fea0003800000 */
[----:B------:R-:W-:-:S04]  /*1080*/  DEPBAR.LE SB0, 0x0 ;  /* 0x000080000000791a */ /* 0x000fc80000000000 */
.L_x_35:
[----:B------:R-:W-:Y:S05]  /*1090*/  WARPSYNC.ALL ;  /* 0x0000000000007948 */ /* 0x000fea0003800000 */
[----:B------:R-:W-:Y:S01]  /*10a0*/  NOP ;  /* 0x0000000000007918 */ /* 0x000fe20000000000 */
[----:B----4-:R-:W-:Y:S06]  /*10b0*/  BAR.SYNC.DEFER_BLOCKING 0x0 ;  /* 0x0000000000007b1d */ /* 0x010fec0000010000 */
[----:B------:R-:W-:Y:S02]  /*10c0*/  BSSY.RECONVERGENT B2, `(.L_x_36) ;  /* 0x000000b000027945 */ /* 0x000fe40003800200 */
[----:B------:R-:W-:Y:S06]  /*10d0*/  BAR.SYNC.DEFER_BLOCKING 0x0 ;  /* 0x0000000000007b1d */ /* 0x000fec0000010000 */
[----:B------:R4:W-:Y:S01]  /*10e0*/  @!P0 STS [R11], RZ ;  /* 0x000000ff0b008388 */ /* 0x0009e20000000800 */
[----:B------:R-:W-:Y:S01]  /*10f0*/  NOP ;  /* 0x0000000000007918 */ /* 0x000fe20000000000 */
[----:B------:R-:W-:Y:S05]  /*1100*/  @P2 BRA `(.L_x_37) ;  /* 0x0000000000182947 */ /* 0x000fea0003800000 */
[----:B---3-5:R-:W3:Y:S01]  /*1110*/  LDS R2, [UR8+0x8] ;  /* 0x00000808ff027984 */ /* 0x028ee20008000800 */
[----:B------:R-:W5:Y:S01]  /*1120*/  LDC.64 R6, c[0x0][0x390] ;  /* 0x0000e400ff067b82 */ /* 0x000f620000000a00 */
[----:B------:R-:W-:Y:S02]  /*1130*/  IMAD.MOV.U32 R3, RZ, RZ, 0x70 ;  /* 0x00000070ff037424 */ /* 0x000fe400078e00ff */
[----:B-----5:R5:W-:Y:S03]  /*1140*/  STS.64 [UR8], R6 ;  /* 0x00000006ff007988 */ /* 0x020be60008000a08 */
[----:B---3--:R-:W-:-:S05]  /*1150*/  LOP3.LUT R2, R2, 0x10, R3, 0xd8, !PT ;  /* 0x0000001002027812 */ /* 0x008fca00078ed803 */
[----:B------:R5:W-:Y:S02]  /*1160*/  STS [UR8+0x8], R2 ;  /* 0x00000802ff007988 */ /* 0x000be40008000808 */
.L_x_37:
[----:B---3--:R-:W-:Y:S05]  /*1170*/  BSYNC.RECONVERGENT B2 ;  /* 0x0000000000027941 */ /* 0x008fea0003800200 */
.L_x_36:
[----:B------:R-:W-:Y:S04]  /*1180*/  BSSY.RECONVERGENT B3, `(.L_x_38) ;  /* 0x0000011000037945 */ /* 0x000fe80003800200 */
[----:B------:R-:W-:Y:S04]  /*1190*/  BSSY.RELIABLE B2, `(.L_x_39) ;  /* 0x000000e000027945 */ /* 0x000fe80003800100 */
[----:B------:R-:W-:Y:S05]  /*11a0*/  @P2 BRA `(.L_x_40) ;  /* 0x0000000000242947 */ /* 0x000fea0003800000 */
[----:B-----5:R-:W3:Y:S01]  /*11b0*/  LDS R2, [UR8+0x34] ;  /* 0x00003408ff027984 */ /* 0x020ee20008000800 */
[----:B------:R-:W-:-:S05]  /*11c0*/  IMAD.MOV.U32 R3, RZ, RZ, 0x3f000000 ;  /* 0x3f000000ff037424 */ /* 0x000fca00078e00ff */
[----:B---3--:R-:W-:-:S05]  /*11d0*/  LOP3.LUT R2, R2, 0xff000000, R3, 0xb8, !PT ;  /* 0xff00000002027812 */ /* 0x008fca00078eb803 */
[----:B------:R3:W-:Y:S01]  /*11e0*/  STS [UR8+0x34], R2 ;  /* 0x00003402ff007988 */ /* 0x0007e20008000808 */
[----:B------:R-:W-:Y:S05]  /*11f0*/  @P2 BRA `(.L_x_41) ;  /* 0x00000000001c2947 */ /* 0x000fea0003800000 */
[----:B---3--:R-:W3:Y:S01]  /*1200*/  LDS R2, [UR8+0x38] ;  /* 0x00003808ff027984 */ /* 0x008ee20008000800 */
[----:B------:R-:W-:-:S05]  /*1210*/  IMAD.MOV.U32 R3, RZ, RZ, 0x3f ;  /* 0x0000003fff037424 */ /* 0x000fca00078e00ff */
[----:B---3--:R-:W-:-:S05]  /*1220*/  LOP3.LUT R2, R2, 0xff, R3, 0xb8, !PT ;  /* 0x000000ff02027812 */ /* 0x008fca00078eb803 */
[----:B------:R3:W-:Y:S02]  /*1230*/  STS [UR8+0x38], R2 ;  /* 0x00003802ff007988 */ /* 0x0007e40008000808 */
.L_x_40:
[----:B------:R-:W-:Y:S05]  /*1240*/  @P2 BREAK.RELIABLE B2 ;  /* 0x0000000000022942 */ /* 0x000fea0003800100 */
[----:B------:R-:W-:Y:S05]  /*1250*/  @P2 BRA `(.L_x_42) ;  /* 0x00000000000c2947 */ /* 0x000fea0003800000 */
[----:B------:R2:W-:Y:S02]  /*1260*/  STS [UR8+0x20], R5 ;  /* 0x00002005ff007988 */ /* 0x0005e40008000808 */
.L_x_41:
[----:B------:R-:W-:Y:S05]  /*1270*/  BSYNC.RELIABLE B2 ;  /* 0x0000000000027941 */ /* 0x000fea0003800100 */
.L_x_39:
[----:B------:R2:W-:Y:S02]  /*1280*/  @!P2 STS [UR8+0x24], R4 ;  /* 0x00002404ff00a988 */ /* 0x0005e40008000808 */
.L_x_42:
[----:B------:R-:W-:Y:S05]  /*1290*/  BSYNC.RECONVERGENT B3 ;  /* 0x0000000000037941 */ /* 0x000fea0003800200 */
.L_x_38:
[----:B------:R-:W-:Y:S05]  /*12a0*/  WARPSYNC.ALL ;  /* 0x0000000000007948 */ /* 0x000fea0003800000 */
[----:B------:R-:W-:Y:S01]  /*12b0*/  NOP ;  /* 0x0000000000007918 */ /* 0x000fe20000000000 */
[----:B------:R-:W-:Y:S04]  /*12c0*/  BSSY.RECONVERGENT B3, `(.L_x_43) ;  /* 0x000000e000037945 */ /* 0x000fe80003800200 */
[----:B------:R-:W-:Y:S05]  /*12d0*/  @P2 BRA `(.L_x_44) ;  /* 0x0000000000302947 */ /* 0x000fea0003800000 */
[----:B------:R-:W2:Y:S02]  /*12e0*/  LDS R3, [UR8+0x34] ;  /* 0x00003408ff037984 */ /* 0x000ea40008000800 */
[----:B--2---:R-:W2:Y:S02]  /*12f0*/  LDC.64 R4, c[0x0][0x3b8] ;  /* 0x0000ee00ff047b82 */ /* 0x004ea40000000a00 */
[----:B---3-5:R-:W3:Y:S01]  /*1300*/  LDS R2, [UR8+0x1c] ;  /* 0x00001c08ff027984 */ /* 0x028ee20008000800 */
[C---:B--2---:R-:W-:Y:S01]  /*1310*/  SHF.L.U64.HI R5, R4.reuse, 0x1, R5 ;  /* 0x0000000104057819 */ /* 0x044fe20000010205 */
[----:B------:R-:W-:-:S03]  /*1320*/  IMAD.SHL.U32 R4, R4, 0x2, RZ ;  /* 0x0000000204047824 */ /* 0x000fc600078e00ff */
[--C-:B------:R-:W-:Y:S02]  /*1330*/  SHF.R.U32.HI R7, RZ, 0x4, R5.reuse ;  /* 0x00000004ff077819 */ /* 0x100fe40000011605 */
[----:B------:R-:W-:-:S05]  /*1340*/  SHF.R.U64 R4, R4, 0x4, R5 ;  /* 0x0000000404047819 */ /* 0x000fca0000001205 */
[----:B------:R2:W-:Y:S01]  /*1350*/  STS [UR8+0xc], R4 ;  /* 0x00000c04ff007988 */ /* 0x0005e20008000808 */
[----:B------:R-:W-:Y:S02]  /*1360*/  LOP3.LUT R3, R3, 0x7, RZ, 0xb8, !PT ;  /* 0x0000000703037812 */ /* 0x000fe400078eb8ff */
[----:B---3--:R-:W-:-:S03]  /*1370*/  LOP3.LUT R2, R2, 0xf, R7, 0xb8, !PT ;  /* 0x0000000f02027812 */ /* 0x008fc600078eb807 */
[----:B------:R2:W-:Y:S04]  /*1380*/  STS [UR8+0x34], R3 ;  /* 0x00003403ff007988 */ /* 0x0005e80008000808 */
[----:B------:R2:W-:Y:S02]  /*1390*/  STS [UR8+0x1c], R2 ;  /* 0x00001c02ff007988 */ /* 0x0005e40008000808 */
.L_x_44:
[----:B------:R-:W-:Y:S05]  /*13a0*/  BSYNC.RECONVERGENT B3 ;  /* 0x0000000000037941 */ /* 0x000fea0003800200 */
.L_x_43:
[----:B------:R-:W-:Y:S04]  /*13b0*/  BSSY.RECONVERGENT B4, `(.L_x_45) ;  /* 0x000001a000047945 */ /* 0x000fe80003800200 */
[----:B------:R-:W-:Y:S04]  /*13c0*/  BSSY.RELIABLE B3, `(.L_x_46) ;  /* 0x0000015000037945 */ /* 0x000fe80003800100 */
[----:B------:R-:W-:Y:S05]  /*13d0*/  @P2 BRA `(.L_x_47) ;  /* 0x0000000000202947 */ /* 0x000fea0003800000 */
[----:B--23-5:R-:W2:Y:S02]  /*13e0*/  LDS R2, [UR8+0x34] ;  /* 0x00003408ff027984 */ /* 0x02cea40008000800 */
[----:B--2---:R-:W-:-:S05]  /*13f0*/  LOP3.LUT R2, R2, 0x38, RZ, 0xb8, !PT ;  /* 0x0000003802027812 */ /* 0x004fca00078eb8ff */
[----:B------:R2:W-:Y:S01]  /*1400*/  STS [UR8+0x34], R2 ;  /* 0x00003402ff007988 */ /* 0x0005e20008000808 */
[----:B------:R-:W-:Y:S05]  /*1410*/  @P2 BRA `(.L_x_48) ;  /* 0x0000000000202947 */ /* 0x000fea0003800000 */
[----:B--2---:R-:W2:Y:S01]  /*1420*/  LDS R2, [UR8+0x8] ;  /* 0x00000808ff027984 */ /* 0x004ea20008000800 */
[----:B------:R-:W-:-:S05]  /*1430*/  IMAD.MOV.U32 R3, RZ, RZ, 0x780 ;  /* 0x00000780ff037424 */ /* 0x000fca00078e00ff */
[----:B--2---:R-:W-:-:S05]  /*1440*/  LOP3.LUT R2, R2, 0x300, R3, 0xd8, !PT ;  /* 0x0000030002027812 */ /* 0x004fca00078ed803 */
[----:B------:R2:W-:Y:S02]  /*1450*/  STS [UR8+0x8], R2 ;  /* 0x00000802ff007988 */ /* 0x0005e40008000808 */
.L_x_47:
[----:B------:R-:W-:Y:S05]  /*1460*/  @P2 BRA `(.L_x_49) ;  /* 0x0000000000282947 */ /* 0x000fea0003800000 */
[----:B--23-5:R-:W2:Y:S02]  /*1470*/  LDS R2, [UR8+0x8] ;  /* 0x00000808ff027984 */ /* 0x02cea40008000800 */
[----:B--2---:R-:W-:-:S05]  /*1480*/  LOP3.LUT R2, R2, 0x1800, RZ, 0xb8, !PT ;  /* 0x0000180002027812 */ /* 0x004fca00078eb8ff */
[----:B------:R3:W-:Y:S02]  /*1490*/  STS [UR8+0x8], R2 ;  /* 0x00000802ff007988 */ /* 0x0007e40008000808 */
.L_x_48:
[----:B------:R-:W-:Y:S05]  /*14a0*/  @P2 BREAK.RELIABLE B3 ;  /* 0x0000000000032942 */ /* 0x000fea0003800100 */
[----:B------:R-:W-:Y:S05]  /*14b0*/  @P2 BRA `(.L_x_50) ;  /* 0x0000000000242947 */ /* 0x000fea0003800000 */
[----:B--23--:R-:W2:Y:S01]  /*14c0*/  LDS R2, [UR8+0x8] ;  /* 0x00000808ff027984 */ /* 0x00cea20008000800 */
[----:B------:R-:W-:-:S05]  /*14d0*/  IMAD.MOV.U32 R3, RZ, RZ, 0x6000 ;  /* 0x00006000ff037424 */ /* 0x000fca00078e00ff */
[----:B--2---:R-:W-:-:S04]  /*14e0*/  LOP3.LUT R2, R2, 0x6000, R3, 0xd8, !PT ;  /* 0x0000600002027812 */ /* 0x004fc800078ed803 */
[----:B------:R-:W-:-:S05]  /*14f0*/  LOP3.LUT R2, R2, 0x400000, RZ, 0xb8, !PT ;  /* 0x0040000002027812 */ /* 0x000fca00078eb8ff */
[----:B------:R2:W-:Y:S02]  /*1500*/  STS [UR8+0x8], R2 ;  /* 0x00000802ff007988 */ /* 0x0005e40008000808 */
.L_x_49:
[----:B------:R-:W-:Y:S05]  /*1510*/  BSYNC.RELIABLE B3 ;  /* 0x0000000000037941 */ /* 0x000fea0003800100 */
.L_x_46:
[----:B--23-5:R-:W2:Y:S02]  /*1520*/  @!P2 LDS R2, [UR8+0x8] ;  /* 0x00000808ff02a984 */ /* 0x02cea40008000800 */
[----:B--2---:R-:W-:-:S05]  /*1530*/  @!P2 LOP3.LUT R2, R2, 0x8000, RZ, 0xb8, !PT ;  /* 0x000080000202a812 */ /* 0x004fca00078eb8ff */
[----:B------:R5:W-:Y:S02]  /*1540*/  @!P2 STS [UR8+0x8], R2 ;  /* 0x00000802ff00a988 */ /* 0x000be40008000808 */
.L_x_50:
[----:B------:R-:W-:Y:S05]  /*1550*/  BSYNC.RECONVERGENT B4 ;  /* 0x0000000000047941 */ /* 0x000fea0003800200 */
.L_x_45:
[----:B------:R-:W-:Y:S05]  /*1560*/  WARPSYNC.ALL ;  /* 0x0000000000007948 */ /* 0x000fea0003800000 */
[----:B------:R-:W-:Y:S01]  /*1570*/  NOP ;  /* 0x0000000000007918 */ /* 0x000fe20000000000 */
[----:B------:R-:W-:-:S04]  /*1580*/  UIADD3 UR4, UPT, UPT, UR4, 0x100, URZ ;  /* 0x0000010004047890 */ /* 0x000fc8000fffe0ff */
[----:B------:R-:W-:-:S04]  /*1590*/  UIADD3 UR10, UP0, UPT, UR4, UR10, URZ ;  /* 0x0000000a040a7290 */ /* 0x000fc8000ff1e0ff */
[----:B------:R-:W-:Y:S01]  /*15a0*/  ULEA.HI.X.SX32 UR11, UR4, UR11, 0x1, UP0 ;  /* 0x0000000b040b7291 */ /* 0x000fe200080f0eff */
[----:B------:R-:W-:Y:S11]  /*15b0*/  @P0 BRA `(.L_x_51) ;  /* 0x0000000000300947 */ /* 0x000ff60003800000 */
[----:B--23-5:R-:W2:Y:S01]  /*15c0*/  S2R R2, SR_LANEID ;  /* 0x0000000000027919 */ /* 0x02cea20000000000 */
[----:B------:R-:W-:Y:S05]  /*15d0*/  WARPSYNC.ALL ;  /* 0x0000000000007948 */ /* 0x000fea0003800000 */
[----:B------:R-:W-:Y:S01]  /*15e0*/  NOP ;  /* 0x0000000000007918 */ /* 0x000fe20000000000 */
[----:B--2---:R-:W-:-:S05]  /*15f0*/  IMAD.SHL.U32 R4, R2, 0x4, RZ ;  /* 0x0000000402047824 */ /* 0x004fca00078e00ff */
[----:B------:R-:W2:Y:S01]  /*1600*/  LDS R5, [R4+UR8] ;  /* 0x0000000804057984 */ /* 0x000ea20008000800 */
[----:B------:R-:W-:-:S05]  /*1610*/  IADD3 R2, P3, PT, R4, UR10, RZ ;  /* 0x0000000a04027c10 */ /* 0x000fca000ff7e0ff */
[----:B------:R-:W-:-:S05]  /*1620*/  IMAD.X R3, RZ, RZ, UR11, P3 ;  /* 0x0000000bff037e24 */ /* 0x000fca00098e06ff */
[----:B--2---:R2:W3:Y:S01]  /*1630*/  ATOMG.E.EXCH.STRONG.GPU PT, RZ, [R2], R5 ;  /* 0x0000000502ff73a8 */ /* 0x0044e200041ee100 */
[----:B------:R-:W-:-:S04]  /*1640*/  DEPBAR {5,4,3,2,1,0} ;  /* 0x0000003f0000791a */ /* 0x000fc80000000000 */
[----:B------:R-:W5:Y:S02]  /*1650*/  CCTL.E.C.LDCU.IV.DEEP [UR10] ;  /* 0x000000000a007540 */ /* 0x000f640009c08000 */
[----:B-----5:R2:W-:Y:S01]  /*1660*/  UTMACCTL.IV [UR10] ;  /* 0x000000000a0079b9 */ /* 0x0205e20008000000 */
[----:B------:R-:W-:Y:S01]  /*1670*/  NOP ;  /* 0x0000000000007918 */ /* 0x000fe20000000000 */
.L_x_51:
[----:B------:R-:W-:Y:S05]  /*1680*/  @P0 BRA `(.L_x_52) ;  /* 0x00000000000c0947 */ /* 0x000fea0003800000 */
[----:B------:R0:W-:Y:S01]  /*1690*/  UTMACMDFLUSH ;  /* 0x00000000000079b7 */ /* 0x0001e20000000000 */
[----:B------:R-:W-:Y:S05]  /*16a0*/  @P0 BRA `(.L_x_52) ;  /* 0x0000000000040947 */ /* 0x000fea0003800000 */
[----:B------:R-:W-:-:S04]  /*16b0*/  DEPBAR.LE SB0, 0x0 ;  /* 0x000080000000791a */ /* 0x000fc80000000000 */
.L_x_52:
[----:B------:R-:W-:Y:S05]  /*16c0*/  WARPSYNC.ALL ;  /* 0x0000000000007948 */ /* 0x000fea0003800000 */
[----:B------:R-:W-:Y:S01]  /*16d0*/  NOP ;  /* 0x0000000000007918 */ /* 0x000fe20000000000 */
[----:B---3--:R-:W-:Y:S01]  /*16e0*/  BAR.SYNC.DEFER_BLOCKING 0x0 ;  /* 0x0000000000007b1d */ /* 0x008fe20000010000 */
[----:B--2--5:R-:W-:Y:S01]  /*16f0*/  SHF.R.U32.HI R2, RZ, 0x5, R0 ;  /* 0x00000005ff027819 */ /* 0x024fe20000011600 */
[----:B------:R-:W-:Y:S01]  /*1700*/  USHF.L.U32 UR12, UR12, 0x8, URZ ;  /* 0x000000080c0c7899 */ /* 0x000fe200080006ff */
[----:B------:R-:W-:Y:S02]  /*1710*/  ISETP.GE.AND P0, PT, R13, 0x1, PT ;  /* 0x000000010d00780c */ /* 0x000fe40003f06270 */
[----:B------:R-:W-:Y:S01]  /*1720*/  R2UR UR9, R2 ;  /* 0x00000000020972ca */ /* 0x000fe200000e0000 */
[----:B------:R-:W-:Y:S01]  /*1730*/  VOTEU.ALL UP0, P2 ;  /* 0x0000000000ff7886 */ /* 0x000fe20001000000 */
[----:B------:R-:W-:Y:S01]  /*1740*/  UMOV UR4, 0x1 ;  /* 0x0000000100047882 */ /* 0x000fe20000000000 */
[----:B------:R-:W-:Y:S01]  /*1750*/  VOTEU.ALL UP1, P2 ;  /* 0x0000000000ff7886 */ /* 0x000fe20001020000 */
[----:B------:R-:W-:Y:S02]  /*1760*/  BSSY.RECONVERGENT B4, `(.L_x_53) ;  /* 0x000001a000047945 */ /* 0x000fe40003800200 */
[----:B------:R-:W-:-:S04]  /*1770*/  @!UP0 UIADD3 UR6, UPT, UPT, -UR4, 0x100000, URZ ;  /* 0x0010000004068890 */ /* 0x000fc8000fffe1ff */
[----:B------:R-:W-:Y:S02]  /*1780*/  @!UP0 USHF.L.U32 UR7, UR6, 0xb, URZ ;  /* 0x0000000b06078899 */ /* 0x000fe400080006ff */
[----:B------:R-:W-:Y:S02]  /*1790*/  @!UP0 USHF.L.U32 UR6, UR6, 0x1, URZ ;  /* 0x0000000106068899 */ /* 0x000fe400080006ff */
[----:B------:R-:W-:-:S04]  /*17a0*/  @!UP0 UIADD3 UR4, UPT, UPT, -UR4, 0x100000, URZ ;  /* 0x0010000004048890 */ /* 0x000fc8000fffe1ff */
[----:B------:R-:W-:Y:S02]  /*17b0*/  @!UP0 USHF.L.U32 UR5, UR4, 0xb, URZ ;  /* 0x0000000b04058899 */ /* 0x000fe400080006ff */
[----:B------:R-:W-:Y:S01]  /*17c0*/  @!UP0 USHF.L.U32 UR4, UR4, 0x1, URZ ;  /* 0x0000000104048899 */ /* 0x000fe200080006ff */
[----:B------:R-:W-:Y:S01]  /*17d0*/  VOTEU.ALL UP0, P2 ;  /* 0x0000000000ff7886 */ /* 0x000fe20001000000 */
[----:B------:R-:W2:Y:S04]  /*17e0*/  FENCE.VIEW.ASYNC.S ;  /* 0x00000000000073c6 */ /* 0x000ea80000000000 */
[----:B--2---:R2:W3:Y:S02]  /*17f0*/  @!UP0 SYNCS.EXCH.64 URZ, [UR8+0x14000], UR6 ;  /* 0x0140000608ff85b2 */ /* 0x0044e40008000100 */
[----:B--2---:R-:W-:-:S02]  /*1800*/  UIADD3 UR6, UPT, UPT, UR8, 0x14010, URZ ;  /* 0x0001401008067890 */ /* 0x004fc4000fffe0ff */
[----:B------:R-:W-:Y:S02]  /*1810*/  USHF.L.U32 UR7, UR13, 0x6, URZ ;  /* 0x000000060d077899 */ /* 0x000fe400080006ff */
[----:B------:R2:W3:Y:S02]  /*1820*/  @!UP1 SYNCS.EXCH.64 URZ, [UR8+0x14010], UR4 ;  /* 0x0140100408ff95b2 */ /* 0x0004e40008000100 */
[----:B---3--:R-:W-:Y:S06]  /*1830*/  BAR.SYNC.DEFER_BLOCKING 0x0 ;  /* 0x0000000000007b1d */ /* 0x008fec0000010000 */
[----:B------:R-:W-:Y:S05]  /*1840*/  @P2 BRA `(.L_x_54) ;  /* 0x00000000002c2947 */ /* 0x000fea0003800000 */
[----:B--2---:R-:W-:Y:S02]  /*1850*/  UMOV UR4, 0x1 ;  /* 0x0000000100047882 */ /* 0x004fe40000000000 */
[----:B------:R-:W-:-:S04]  /*1860*/  UIADD3 UR14, UPT, UPT, -UR4, 0x100000, URZ ;  /* 0x00100000040e7890 */ /* 0x000fc8000fffe1ff */
[----:B------:R-:W-:Y:S02]  /*1870*/  USHF.L.U32 UR15, UR14, 0xb, URZ ;  /* 0x0000000b0e0f7899 */ /* 0x000fe400080006ff */
[----:B------:R-:W-:Y:S02]  /*1880*/  USHF.L.U32 UR14, UR14, 0x1, URZ ;  /* 0x000000010e0e7899 */ /* 0x000fe400080006ff */
[----:B------:R-:W-:-:S04]  /*1890*/  UIADD3 UR4, UPT, UPT, -UR4, 0x100000, URZ ;  /* 0x0010000004047890 */ /* 0x000fc8000fffe1ff */
[----:B------:R-:W-:Y:S02]  /*18a0*/  USHF.L.U32 UR5, UR4, 0xb, URZ ;  /* 0x0000000b04057899 */ /* 0x000fe400080006ff */
[----:B------:R-:W-:Y:S01]  /*18b0*/  USHF.L.U32 UR4, UR4, 0x1, URZ ;  /* 0x0000000104047899 */ /* 0x000fe200080006ff */
[----:B------:R-:W2:Y:S03]  /*18c0*/  FENCE.VIEW.ASYNC.S ;  /* 0x00000000000073c6 */ /* 0x000ea60000000000 */
[----:B--2---:R3:W5:Y:S08]  /*18d0*/  SYNCS.EXCH.64 URZ, [UR8+0x14008], UR14 ;  /* 0x0140080e08ff75b2 */ /* 0x0047700008000100 */
[----:B------:R3:W2:Y:S02]  /*18e0*/  SYNCS.EXCH.64 URZ, [UR8+0x14018], UR4 ;  /* 0x0140180408ff75b2 */ /* 0x0006a40008000100 */
[----:B---3--:R-:W-:Y:S01]  /*18f0*/  NOP ;  /* 0x0000000000007918 */ /* 0x008fe20000000000 */
.L_x_54:
[----:B--2---:R-:W-:Y:S05]  /*1900*/  BSYNC.RECONVERGENT B4 ;  /* 0x0000000000047941 */ /* 0x004fea0003800200 */
.L_x_53:
[----:B------:R-:W-:Y:S05]  /*1910*/  @!P0 BRA `(.L_x_55) ;  /* 0x0000000800688947 */ /* 0x000fea0003800000 */
[----:B-----5:R-:W-:Y:S01]  /*1920*/  BAR.SYNC.DEFER_BLOCKING 0x0 ;  /* 0x0000000000007b1d */ /* 0x020fe20000010000 */
[----:B------:R-:W-:Y:S01]  /*1930*/  @!P2 IMAD.MOV.U32 R2, RZ, RZ, 0xa000 ;  /* 0x0000a000ff02a424 */ /* 0x000fe200078e00ff */
[----:B------:R-:W-:Y:S01]  /*1940*/  ELECT P0, URZ, PT ;  /* 0x0000000000ff782f */ /* 0x000fe20003800000 */
[----:B------:R-:W-:-:S03]  /*1950*/  UIADD3 UR16, UPT, UPT, UR8, 0x10000, URZ ;  /* 0x0001000008107890 */ /* 0x000fc6000fffe0ff */
[----:B------:R-:W-:Y:S01]  /*1960*/  ISETP.LT.U32.AND P0, PT, R10, 0x20, P0 ;  /* 0x000000200a00780c */ /* 0x000fe20000701070 */
[----:B------:R-:W-:Y:S01]  /*1970*/  UIADD3 UR17, UPT, UPT, UR8, 0x14000, URZ ;  /* 0x0001400008117890 */ /* 0x000fe2000fffe0ff */
[----:B------:R-:W-:Y:S01]  /*1980*/  UMOV UR18, URZ ;  /* 0x000000ff00127c82 */ /* 0x000fe20008000000 */
[----:B------:R-:W-:Y:S01]  /*1990*/  UMOV UR19, UR7 ;  /* 0x0000000700137c82 */ /* 0x000fe20008000000 */
[----:B------:R-:W-:Y:S01]  /*19a0*/  ULOP3.LUT UR4, UR9, 0x3, URZ, 0xc0, !UPT ;  /* 0x0000000309047892 */ /* 0x000fe2000f8ec0ff */
[----:B------:R-:W-:-:S03]  /*19b0*/  UMOV UR31, UR18 ;  /* 0x00000012001f7c82 */ /* 0x000fc60008000000 */
[----:B------:R-:W-:Y:S01]  /*19c0*/  UMOV UR29, UR17 ;  /* 0x00000011001d7c82 */ /* 0x000fe20008000000 */
[----:B------:R-:W-:Y:S02]  /*19d0*/  ULEA UR28, UR4, UR8, 0xd ;  /* 0x00000008041c7291 */ /* 0x000fe4000f8e68ff */
[----:B------:R-:W-:Y:S02]  /*19e0*/  ULEA UR30, UR4, UR12, 0x6 ;  /* 0x0000000c041e7291 */ /* 0x000fe4000f8e30ff */
[----:B------:R-:W-:Y:S01]  /*19f0*/  VOTEU.ANY UP0, P0 ;  /* 0x0000000000ff7886 */ /* 0x000fe20000000100 */
[----:B------:R2:W-:Y:S01]  /*1a00*/  @!P2 SYNCS.ARRIVE.TRANS64 RZ, [UR8+0x14000], R2 ;  /* 0x01400002ffffa9a7 */ /* 0x0005e20008000008 */
[----:B------:R-:W-:Y:S06]  /*1a10*/  BAR.SYNC.DEFER_BLOCKING 0x0 ;  /* 0x0000000000007b1d */ /* 0x000fec0000010000 */
[----:B------:R2:W-:Y:S01]  /*1a20*/  @UP0 UTMALDG.2D [UR16], [UR20] ;  /* 0x00000010140005b4 */ /* 0x0005e20008008000 */
[----:B------:R-:W-:Y:S01]  /*1a30*/  UISETP.NE.U32.AND UP0, UPT, UR9, URZ, UPT ;  /* 0x000000ff0900728c */ /* 0x000fe2000bf05070 */
[----:B------:R3:W-:Y:S06]  /*1a40*/  MEMBAR.ALL.CTA ;  /* 0x0000000000007992 */ /* 0x0007ec0000008000 */
[----:B---3--:R-:W3:Y:S02]  /*1a50*/  FENCE.VIEW.ASYNC.S ;  /* 0x00000000000073c6 */ /* 0x008ee40000000000 */
[----:B---3--:R-:W-:Y:S06]  /*1a60*/  BAR.SYNC.DEFER_BLOCKING 0x0 ;  /* 0x0000000000007b1d */ /* 0x008fec0000010000 */
[----:B------:R2:W-:Y:S02]  /*1a70*/  UTMALDG.2D [UR28], [UR22] ;  /* 0x0000001c160075b4 */ /* 0x0005e40008008000 */
[----:B------:R-:W-:Y:S06]  /*1a80*/  BAR.SYNC.DEFER_BLOCKING 0x0 ;  /* 0x0000000000007b1d */ /* 0x000fec0000010000 */
[----:B------:R-:W3:Y:S02]  /*1a90*/  SYNCS.PHASECHK.TRANS64.TRYWAIT P0, [UR8+0x14000], RZ ;  /* 0x014000ffff0075a7 */ /* 0x000ee40008001108 */
[----:B--23--:R-:W-:Y:S05]  /*1aa0*/  @!P0 BRA `(.L_x_56) ;  /* 0x0000001000a48947 */ /* 0x00cfea0003800000 */
.L_x_70:
[----:B------:R-:W-:Y:S05]  /*1ab0*/  BRA.U UP0, `(.L_x_57) ;  /* 0x0000000100787547 */ /* 0x000fea000b800000 */
[----:B------:R-:W-:Y:S02]  /*1ac0*/  USHF.R.U32.HI UR14, URZ, 0x4, UR16 ;  /* 0x00000004ff0e7899 */ /* 0x000fe40008011610 */
[----:B------:R-:W-:Y:S02]  /*1ad0*/  USHF.R.U32.HI UR13, URZ, 0x4, UR8 ;  /* 0x00000004ff0d7899 */ /* 0x000fe40008011608 */
[----:B------:R-:W-:Y:S02]  /*1ae0*/  USGXT.U32 UR14, UR14, 0xe ;  /* 0x0000000e0e0e789a */ /* 0x000fe40008000000 */
[----:B------:R-:W-:Y:S02]  /*1af0*/  USGXT.U32 UR13, UR13, 0xe ;  /* 0x0000000e0d0d789a */ /* 0x000fe40008000000 */
[----:B------:R-:W-:Y:S02]  /*1b00*/  UIADD3 UR30, UP0, UPT, UR14, 0x2, URZ ;  /* 0x000000020e1e7890 */ /* 0x000fe4000ff1e0ff */
[----:B------:R-:W-:Y:S01]  /*1b10*/  UIADD3 UR32, UP1, UPT, UR13, 0x2000080, URZ ;  /* 0x020000800d207890 */ /* 0x000fe2000ff3e0ff */
[----:B------:R-:W-:Y:S01]  /*1b20*/  UMOV UR4, URZ ;  /* 0x000000ff00047c82 */ /* 0x000fe20008000000 */
[----:B------:R-:W-:Y:S01]  /*1b30*/  UMOV UR5, URZ ;  /* 0x000000ff00057c82 */ /* 0x000fe20008000000 */
[----:B------:R-:W-:-:S02]  /*1b40*/  UIADD3.X UR31, UPT, UPT, UR4, 0x40004040, URZ, UP0, !UPT ;  /* 0x40004040041f7890 */ /* 0x000fc400087fe4ff */
[----:B------:R-:W-:Y:S02]  /*1b50*/  UIADD3.X UR33, UPT, UPT, UR5, 0x40004040, URZ, UP1, !UPT ;  /* 0x4000404005217890 */ /* 0x000fe40008ffe4ff */
[----:B------:R-:W-:Y:S02]  /*1b60*/  ULOP3.LUT UR4, UR13, 0x2000000, URZ, 0xfc, !UPT ;  /* 0x020000000d047892 */ /* 0x000fe4000f8efcff */
[----:B------:R-:W-:Y:S02]  /*1b70*/  UIADD3.64 UR16, UPT, UPT, UR30, 0x2, URZ ;  /* 0x000000021e107897 */ /* 0x000fe4000fffe0ff */
[----:B------:R-:W-:Y:S02]  /*1b80*/  UIADD3.64 UR18, UPT, UPT, UR32, 0x80, URZ ;  /* 0x0000008020127897 */ /* 0x000fe4000fffe0ff */
[----:B------:R-:W-:Y:S02]  /*1b90*/  UIADD3.64 UR26, UPT, UPT, UR30, 0x4, URZ ;  /* 0x000000041e1a7897 */ /* 0x000fe4000fffe0ff */
[----:B------:R-:W-:Y:S01]  /*1ba0*/  UIADD3.64 UR28, UPT, UPT, UR32, 0x100, URZ ;  /* 0x00000100201c7897 */ /* 0x000fe2000fffe0ff */
[----:B------:R-:W-:Y:S01]  /*1bb0*/  UMOV UR34, 0x0 ;  /* 0x0000000000227882 */ /* 0x000fe20000000000 */
[----:B------:R-:W-:Y:S01]  /*1bc0*/  UMOV UR35, 0x4410010 ;  /* 0x0441001000237882 */ /* 0x000fe20000000000 */
[----:B------:R-:W-:Y:S01]  /*1bd0*/  UMOV UR15, 0x40004040 ;  /* 0x40004040000f7882 */ /* 0x000fe20000000000 */
[----:B------:R-:W-:Y:S01]  /*1be0*/  UMOV UR5, 0x40004040 ;  /* 0x4000404000057882 */ /* 0x000fe20000000000 */
[----:B------:R-:W-:Y:S01]  /*1bf0*/  UMOV UR36, 0x0 ;  /* 0x0000000000247882 */ /* 0x000fe20000000000 */
[----:B------:R-:W-:Y:S01]  /*1c00*/  UMOV UR37, 0x4410010 ;  /* 0x0441001000257882 */ /* 0x000fe20000000000 */
[----:B------:R-:W-:Y:S01]  /*1c10*/  UMOV UR38, 0x0 ;  /* 0x0000000000267882 */ /* 0x000fe20000000000 */
[----:B------:R-:W-:Y:S01]  /*1c20*/  UMOV UR39, 0x4410010 ;  /* 0x0441001000277882 */ /* 0x000fe20000000000 */
[----:B------:R2:W-:Y:S01]  /*1c30*/  UTCHMMA gdesc[UR14], gdesc[UR4], tmem[UR24], tmem[UR34], idesc[UR35], !UPT ;  /* 0x00ff22040e0075ea */ /* 0x0005e2000f800018 */
[----:B------:R-:W-:Y:S01]  /*1c40*/  UMOV UR40, 0x0 ;  /* 0x0000000000287882 */ /* 0x000fe20000000000 */
[----:B------:R-:W-:Y:S01]  /*1c50*/  UMOV UR41, 0x4410010 ;  /* 0x0441001000297882 */ /* 0x000fe20000000000 */
[----:B------:R2:W-:Y:S01]  /*1c60*/  UTCHMMA gdesc[UR30], gdesc[UR32], tmem[UR24], tmem[UR36], idesc[UR37], UPT ;  /* 0x00ff24201e0075ea */ /* 0x0005e2000b800018 */
[----:B------:R2:W-:Y:S01]  /*1c70*/  UTCHMMA gdesc[UR16], gdesc[UR18], tmem[UR24], tmem[UR38], idesc[UR39], UPT ;  /* 0x00ff2612100075ea */ /* 0x0005e2000b800018 */
[----:B------:R2:W-:Y:S01]  /*1c80*/  UTCHMMA gdesc[UR26], gdesc[UR28], tmem[UR24], tmem[UR40], idesc[UR41], UPT ;  /* 0x00ff281c1a0075ea */ /* 0x0005e2000b800018 */
[----:B------:R-:W-:Y:S01]  /*1c90*/  NOP ;  /* 0x0000000000007918 */ /* 0x000fe20000000000 */
.L_x_57:
[----:B------:R-:W-:Y:S01]  /*1ca0*/  ELECT P0, URZ, PT ;  /* 0x0000000000ff782f */ /* 0x000fe20003800000 */
[----:B--2---:R-:W-:Y:S01]  /*1cb0*/  UMOV UR4, UR6 ;  /* 0x0000000600047c82 */ /* 0x004fe20008000000 */
[----:B------:R-:W-:Y:S02]  /*1cc0*/  UMOV UR5, URZ ;  /* 0x000000ff00057c82 */ /* 0x000fe40008000000 */
[----:B------:R-:W-:-:S13]  /*1cd0*/  ISETP.LT.U32.AND P0, PT, R10, 0x20, P0 ;  /* 0x000000200a00780c */ /* 0x000fda0000701070 */
[----:B------:R-:W-:Y:S01]  /*1ce0*/  VOTEU.ANY UP0, P0 ;  /* 0x0000000000ff7886 */ /* 0x000fe20000000100 */
[----:B------:R-:W-:Y:S01]  /*1cf0*/  VOTEU.ANY UP1, P0 ;  /* 0x0000000000ff7886 */ /* 0x000fe20000020100 */
[----:B------:R-:W-:-:S03]  /*1d00*/  ISETP.GE.U32.AND P0, PT, R13, 0x41, PT ;  /* 0x000000410d00780c */ /* 0x000fc60003f06070 */
[----:B------:R-:W-:Y:S02]  /*1d10*/  @UP0 UMOV UR4, UR4 ;  /* 0x0000000400040c82 */ /* 0x000fe40008000000 */
[----:B------:R2:W-:Y:S01]  /*1d20*/  @UP1 UTCBAR [UR4], URZ ;  /* 0x000000ff040013e9 */ /* 0x0005e200080000ff */
[----:B------:R-:W-:Y:S06]  /*1d30*/  BAR.SYNC.DEFER_BLOCKING 0x0 ;  /* 0x0000000000007b1d */ /* 0x000fec0000010000 */
[----:B------:R-:W3:Y:S02]  /*1d40*/  SYNCS.PHASECHK.TRANS64.TRYWAIT P3, [UR8+0x14010], RZ ;  /* 0x014010ffff0075a7 */ /* 0x000ee40008061108 */
[----:B--23--:R-:W-:Y:S05]  /*1d50*/  @!P3 BRA `(.L_x_58) ;  /* 0x000000100004b947 */ /* 0x00cfea0003800000 */
.L_x_71:
[----:B------:R-:W-:Y:S01]  /*1d60*/  IMAD.MOV.U32 R2, RZ, RZ, RZ ;  /* 0x000000ffff027224 */ /* 0x000fe200078e00ff */
[----:B------:R-:W-:Y:S06]  /*1d70*/  @!P0 BRA `(.L_x_55) ;  /* 0x0000000400508947 */ /* 0x000fec0003800000 */
[----:B------:R-:W2:Y:S01]  /*1d80*/  LDCU UR25, c[0x0][0x3a0] ;  /* 0x00007400ff1977ac */ /* 0x000ea20008000800 */
[----:B------:R-:W-:Y:S01]  /*1d90*/  UMOV UR13, 0x1 ;  /* 0x00000001000d7882 */ /* 0x000fe20000000000 */
[----:B------:R-:W-:-:S05]  /*1da0*/  UMOV UR6, 0x40 ;  /* 0x0000004000067882 */ /* 0x000fca0000000000 */
.L_x_62:
[----:B------:R-:W-:Y:S01]  /*1db0*/  BAR.SYNC.DEFER_BLOCKING 0x0 ;  /* 0x0000000000007b1d */ /* 0x000fe20000010000 */
[----:B------:R-:W-:Y:S01]  /*1dc0*/  ULEA UR17, UR13, UR8, 0x3 ;  /* 0x000000080d117291 */ /* 0x000fe2000f8e18ff */
[----:B------:R-:W-:Y:S01]  /*1dd0*/  @!P2 IMAD.MOV.U32 R3, RZ, RZ, 0xa000 ;  /* 0x0000a000ff03a424 */ /* 0x000fe200078e00ff */
[----:B------:R-:W-:Y:S01]  /*1de0*/  ELECT P0, URZ, PT ;  /* 0x0000000000ff782f */ /* 0x000fe20003800000 */
[----:B------:R-:W-:-:S03]  /*1df0*/  ULEA UR4, UR13, UR8, 0xd ;  /* 0x000000080d047291 */ /* 0x000fc6000f8e68ff */
[----:B------:R-:W-:Y:S01]  /*1e00*/  ISETP.LT.U32.AND P0, PT, R10, 0x20, P0 ;  /* 0x000000200a00780c */ /* 0x000fe20000701070 */
[----:B------:R-:W-:Y:S02]  /*1e10*/  UIADD3 UR5, UPT, UPT, UR17, 0x14000, URZ ;  /* 0x0001400011057890 */ /* 0x000fe4000fffe0ff */
[----:B------:R-:W-:Y:S02]  /*1e20*/  UIADD3 UR4, UPT, UPT, UR4, 0x10000, URZ ;  /* 0x0001000004047890 */ /* 0x000fe4000fffe0ff */
[----:B------:R-:W-:Y:S02]  /*1e30*/  ULEA UR14, UR13, UR8, 0xf ;  /* 0x000000080d0e7291 */ /* 0x000fe4000f8e78ff */
[----:B------:R-:W-:Y:S01]  /*1e40*/  ULOP3.LUT UR15, UR9, 0x3, URZ, 0xc0, !UPT ;  /* 0x00000003090f7892 */ /* 0x000fe2000f8ec0ff */
[----:B------:R-:W-:Y:S01]  /*1e50*/  UMOV UR31, UR6 ;  /* 0x00000006001f7c82 */ /* 0x000fe20008000000 */
[----:B------:R-:W-:Y:S02]  /*1e60*/  UMOV UR29, UR5 ;  /* 0x00000005001d7c82 */ /* 0x000fe40008000000 */
[----:B------:R-:W-:-:S02]  /*1e70*/  ULEA UR28, UR15, UR14, 0xd ;  /* 0x0000000e0f1c7291 */ /* 0x000fc4000f8e68ff */
[----:B------:R-:W-:Y:S01]  /*1e80*/  VOTEU.ANY UP0, P0 ;  /* 0x0000000000ff7886 */ /* 0x000fe20000000100 */
[----:B------:R-:W-:Y:S01]  /*1e90*/  ULEA UR30, UR15, UR12, 0x6 ;  /* 0x0000000c0f1e7291 */ /* 0x000fe2000f8e30ff */
[----:B------:R3:W-:Y:S01]  /*1ea0*/  @!P2 SYNCS.ARRIVE.TRANS64 RZ, [UR17+0x14000], R3 ;  /* 0x01400003ffffa9a7 */ /* 0x0007e20008000011 */
[----:B------:R-:W-:Y:S01]  /*1eb0*/  BAR.SYNC.DEFER_BLOCKING 0x0 ;  /* 0x0000000000007b1d */ /* 0x000fe20000010000 */
[----:B---3--:R-:W-:-:S05]  /*1ec0*/  IMAD.U32 R3, R2, -0x80000000, RZ ;  /* 0x8000000002037824 */ /* 0x008fca00078e00ff */
[----:B------:R3:W-:Y:S01]  /*1ed0*/  @UP0 UTMALDG.2D [UR4], [UR20] ;  /* 0x00000004140005b4 */ /* 0x0007e20008008000 */
[----:B------:R-:W-:Y:S01]  /*1ee0*/  UISETP.NE.U32.AND UP0, UPT, UR9, URZ, UPT ;  /* 0x000000ff0900728c */ /* 0x000fe2000bf05070 */
[----:B------:R5:W-:Y:S06]  /*1ef0*/  MEMBAR.ALL.CTA ;  /* 0x0000000000007992 */ /* 0x000bec0000008000 */
[----:B-----5:R-:W5:Y:S02]  /*1f00*/  FENCE.VIEW.ASYNC.S ;  /* 0x00000000000073c6 */ /* 0x020f640000000000 */
[----:B-----5:R-:W-:Y:S06]  /*1f10*/  BAR.SYNC.DEFER_BLOCKING 0x0 ;  /* 0x0000000000007b1d */ /* 0x020fec0000010000 */
[----:B------:R3:W-:Y:S02]  /*1f20*/  UTMALDG.2D [UR28], [UR22] ;  /* 0x0000001c160075b4 */ /* 0x0007e40008008000 */
[----:B------:R-:W-:Y:S06]  /*1f30*/  BAR.SYNC.DEFER_BLOCKING 0x0 ;  /* 0x0000000000007b1d */ /* 0x000fec0000010000 */
[----:B------:R-:W5:Y:S02]  /*1f40*/  SYNCS.PHASECHK.TRANS64.TRYWAIT P0, [UR17+0x14000], R3 ;  /* 0x01400003ff0075a7 */ /* 0x000f640008001111 */
[----:B---3-5:R-:W-:Y:S05]  /*1f50*/  @!P0 BRA `(.L_x_59) ;  /* 0x0000000c00908947 */ /* 0x028fea0003800000 */
.L_x_72:
        /* <DEDUP_REMOVED lines=11> */
[----:B------:R-:W-:Y:S02]  /*2010*/  UIADD3 UR28, UP0, UPT, UR18, 0x2, URZ ;  /* 0x00000002121c7890 */ /* 0x000fe4000ff1e0ff */
[----:B------:R-:W-:Y:S02]  /*2020*/  UIADD3 UR30, UP1, UPT, UR26, 0x80, URZ ;  /* 0x000000801a1e7890 */ /* 0x000fe4000ff3e0ff */
[----:B------:R-:W-:Y:S02]  /*2030*/  UIADD3 UR32, UP2, UPT, UR18, 0x4, URZ ;  /* 0x0000000412207890 */ /* 0x000fe4000ff5e0ff */
[----:B------:R-:W-:Y:S02]  /*2040*/  UIADD3 UR34, UP3, UPT, UR26, 0x100, URZ ;  /* 0x000001001a227890 */ /* 0x000fe4000ff7e0ff */
[----:B------:R-:W-:-:S02]  /*2050*/  ULOP3.LUT UR4, UR15, 0x2000000, URZ, 0xfc, !UPT ;  /* 0x020000000f047892 */ /* 0x000fc4000f8efcff */
[----:B------:R-:W-:Y:S02]  /*2060*/  UIADD3.X UR29, UPT, UPT, UR19, URZ, URZ, UP0, !UPT ;  /* 0x000000ff131d7290 */ /* 0x000fe400087fe4ff */
[----:B------:R-:W-:Y:S02]  /*2070*/  UIADD3.X UR31, UPT, UPT, UR27, URZ, URZ, UP1, !UPT ;  /* 0x000000ff1b1f7290 */ /* 0x000fe40008ffe4ff */
[----:B------:R-:W-:Y:S02]  /*2080*/  UIADD3.X UR33, UPT, UPT, UR19, URZ, URZ, UP2, !UPT ;  /* 0x000000ff13217290 */ /* 0x000fe400097fe4ff */
[----:B------:R-:W-:Y:S01]  /*2090*/  UIADD3.X UR35, UPT, UPT, UR27, URZ, URZ, UP3, !UPT ;  /* 0x000000ff1b237290 */ /* 0x000fe20009ffe4ff */
        /* <DEDUP_REMOVED lines=8> */
[----:B------:R3:W-:Y:S01]  /*2120*/  UTCHMMA gdesc[UR14], gdesc[UR4], tmem[UR24], tmem[UR36], idesc[UR37], UPT ;  /* 0x00ff24040e0075ea */ /* 0x0007e2000b800018 */
[----:B------:R-:W-:Y:S01]  /*2130*/  UMOV UR42, 0x0 ;  /* 0x00000000002a7882 */ /* 0x000fe20000000000 */
[----:B------:R-:W-:Y:S01]  /*2140*/  UMOV UR43, 0x4410010 ;  /* 0x04410010002b7882 */ /* 0x000fe20000000000 */
[----:B------:R3:W-:Y:S01]  /*2150*/  UTCHMMA gdesc[UR18], gdesc[UR26], tmem[UR24], tmem[UR38], idesc[UR39], UPT ;  /* 0x00ff261a120075ea */ /* 0x0007e2000b800018 */
[----:B------:R3:W-:Y:S01]  /*2160*/  UTCHMMA gdesc[UR28], gdesc[UR30], tmem[UR24], tmem[UR40], idesc[UR41], UPT ;  /* 0x00ff281e1c0075ea */ /* 0x0007e2000b800018 */
[----:B------:R3:W-:Y:S01]  /*2170*/  UTCHMMA gdesc[UR32], gdesc[UR34], tmem[UR24], tmem[UR42], idesc[UR43], UPT ;  /* 0x00ff2a22200075ea */ /* 0x0007e2000b800018 */
[----:B------:R-:W-:Y:S01]  /*2180*/  NOP ;  /* 0x0000000000007918 */ /* 0x000fe20000000000 */
.L_x_60:
[----:B------:R-:W-:Y:S01]  /*2190*/  ELECT P0, URZ, PT ;  /* 0x0000000000ff782f */ /* 0x000fe20003800000 */
[----:B---3--:R-:W-:-:S03]  /*21a0*/  UIADD3 UR4, UPT, UPT, UR17, 0x14010, URZ ;  /* 0x0001401011047890 */ /* 0x008fc6000fffe0ff */
[----:B------:R-:W-:Y:S01]  /*21b0*/  ISETP.LT.U32.AND P0, PT, R10, 0x20, P0 ;  /* 0x000000200a00780c */ /* 0x000fe20000701070 */
[----:B------:R-:W-:-:S12]  /*21c0*/  UMOV UR5, URZ ;  /* 0x000000ff00057c82 */ /* 0x000fd80008000000 */
[----:B------:R-:W-:Y:S01]  /*21d0*/  VOTEU.ANY UP0, P0 ;  /* 0x0000000000ff7886 */ /* 0x000fe20000000100 */
[----:B------:R-:W-:-:S04]  /*21e0*/  VOTEU.ANY UP1, P0 ;  /* 0x0000000000ff7886 */ /* 0x000fc80000020100 */
[----:B------:R-:W-:Y:S02]  /*21f0*/  @UP0 UMOV UR4, UR4 ;  /* 0x0000000400040c82 */ /* 0x000fe40008000000 */
[----:B------:R3:W-:Y:S01]  /*2200*/  @UP1 UTCBAR [UR4], URZ ;  /* 0x000000ff040013e9 */ /* 0x0007e200080000ff */
[----:B------:R-:W-:Y:S06]  /*2210*/  BAR.SYNC.DEFER_BLOCKING 0x0 ;  /* 0x0000000000007b1d */ /* 0x000fec0000010000 */
[----:B------:R-:W5:Y:S02]  /*2220*/  SYNCS.PHASECHK.TRANS64.TRYWAIT P0, [UR17+0x14010], R3 ;  /* 0x01401003ff0075a7 */ /* 0x000f640008001111 */
[----:B---3-5:R-:W-:Y:S05]  /*2230*/  @!P0 BRA `(.L_x_61) ;  /* 0x0000000800e48947 */ /* 0x028fea0003800000 */
.L_x_73:
[----:B------:R-:W-:Y:S02]  /*2240*/  UIADD3 UR13, UPT, UPT, UR13, 0x1, URZ ;  /* 0x000000010d0d7890 */ /* 0x000fe4000fffe0ff */
[----:B------:R-:W-:Y:S02]  /*2250*/  UIADD3 UR6, UPT, UPT, UR6, 0x40, URZ ;  /* 0x0000004006067890 */ /* 0x000fe4000fffe0ff */
[----:B------:R-:W-:-:S04]  /*2260*/  UISETP.NE.U32.AND UP0, UPT, UR13, 0x2, UPT ;  /* 0x000000020d00788c */ /* 0x000fc8000bf05070 */
[----:B------:R-:W-:Y:S02]  /*2270*/  USEL UR13, UR13, URZ, UP0 ;  /* 0x000000ff0d0d7287 */ /* 0x000fe40008000000 */
[----:B------:R-:W-:Y:S02]  /*2280*/  USEL UR4, URZ, 0x1, UP0 ;  /* 0x00000001ff047887 */ /* 0x000fe40008000000 */
[----:B--2---:R-:W-:-:S04]  /*2290*/  UISETP.GE.AND UP0, UPT, UR6, UR25, UPT ;  /* 0x000000190600728c */ /* 0x004fc8000bf06270 */
[----:B------:R-:W-:-:S05]  /*22a0*/  LOP3.LUT R2, R2, UR4, RZ, 0x3c, !PT ;  /* 0x0000000402027c12 */ /* 0x000fca000f8e3cff */
[----:B------:R-:W-:Y:S05]  /*22b0*/  BRA.U !UP0, `(.L_x_62) ;  /* 0xfffffff908bc7547 */ /* 0x000fea000b83ffff */
.L_x_55:
[----:B-----5:R-:W-:Y:S06]  /*22c0*/  BAR.SYNC.DEFER_BLOCKING 0x0 ;  /* 0x0000000000007b1d */ /* 0x020fec0000010000 */
[----:B------:R-:W-:Y:S04]  /*22d0*/  BSSY.RECONVERGENT B4, `(.L_x_63) ;  /* 0x0000004000047945 */ /* 0x000fe80003800200 */
[----:B------:R-:W-:Y:S05]  /*22e0*/  @P2 BRA `(.L_x_64) ;  /* 0x0000000000082947 */ /* 0x000fea0003800000 */
[----:B------:R-:W2:Y:S02]  /*22f0*/  SYNCS.CCTL.IV [UR8+0x14000] ;  /* 0x01400000ff0079b1 */ /* 0x000ea40008000008 */
[----:B--2---:R-:W2:Y:S02]  /*2300*/  SYNCS.CCTL.IV [UR8+0x14010] ;  /* 0x01401000ff0079b1 */ /* 0x004ea40008000008 */
.L_x_64:
[----:B------:R-:W-:Y:S05]  /*2310*/  BSYNC.RECONVERGENT B4 ;  /* 0x0000000000047941 */ /* 0x000fea0003800200 */
.L_x_63:
[----:B--2---:R-:W-:Y:S06]  /*2320*/  BAR.SYNC.DEFER_BLOCKING 0x0 ;  /* 0x0000000000007b1d */ /* 0x004fec0000010000 */
[----:B------:R-:W-:Y:S04]  /*2330*/  BSSY.RECONVERGENT B4, `(.L_x_65) ;  /* 0x0000004000047945 */ /* 0x000fe80003800200 */
[----:B------:R-:W-:Y:S05]  /*2340*/  @P2 BRA `(.L_x_66) ;  /* 0x0000000000082947 */ /* 0x000fea0003800000 */
[----:B------:R-:W2:Y:S02]  /*2350*/  SYNCS.CCTL.IV [UR8+0x14008] ;  /* 0x01400800ff0079b1 */ /* 0x000ea40008000008 */
[----:B--2---:R-:W2:Y:S02]  /*2360*/  SYNCS.CCTL.IV [UR8+0x14018] ;  /* 0x01401800ff0079b1 */ /* 0x004ea40008000008 */
.L_x_66:
[----:B------:R-:W-:Y:S05]  /*2370*/  BSYNC.RECONVERGENT B4 ;  /* 0x0000000000047941 */ /* 0x000fea0003800200 */
.L_x_65:
[----:B------:R-:W-:Y:S01]  /*2380*/  ULOP3.LUT UR9, UR9, 0x3, URZ, 0xc0, !UPT ;  /* 0x0000000309097892 */ /* 0x000fe2000f8ec0ff */
[C---:B------:R-:W-:Y:S01]  /*2390*/  IMAD.SHL.U32 R2, R0.reuse, 0x10, RZ ;  /* 0x0000001000027824 */ /* 0x040fe200078e00ff */
[----:B------:R-:W-:Y:S01]  /*23a0*/  UMOV UR6, UR7 ;  /* 0x0000000700067c82 */ /* 0x000fe20008000000 */
[C---:B------:R-:W-:Y:S01]  /*23b0*/  IMAD.SHL.U32 R132, R0.reuse, 0x40, RZ ;  /* 0x0000004000847824 */ /* 0x040fe200078e00ff */
[----:B------:R-:W-:Y:S01]  /*23c0*/  ULEA UR4, UR9, UR24, 0x15 ;  /* 0x0000001809047291 */ /* 0x000fe2000f8ea8ff */
[----:B------:R-:W-:Y:S01]  /*23d0*/  IMAD.SHL.U32 R3, R0, 0x80, RZ ;  /* 0x0000008000037824 */ /* 0x000fe200078e00ff */
[----:B------:R-:W-:Y:S01]  /*23e0*/  LOP3.LUT R2, R2, 0x70, RZ, 0xc0, !PT ;  /* 0x0000007002027812 */ /* 0x000fe200078ec0ff */
[----:B------:R-:W-:Y:S01]  /*23f0*/  IMAD.SHL.U32 R0, R0, 0x400, RZ ;  /* 0x0000040000007824 */ /* 0x000fe200078e00ff */
[----:B------:R-:W-:Y:S01]  /*2400*/  LOP3.LUT R133, R132, 0x1800, RZ, 0xc0, !PT ;  /* 0x0000180084857812 */ /* 0x000fe200078ec0ff */
[----:B------:R-:W-:Y:S01]  /*2410*/  ULEA UR5, UR9, UR12, 0x6 ;  /* 0x0000000c09057291 */ /* 0x000fe2000f8e30ff */
[----:B------:R-:W-:-:S02]  /*2420*/  LOP3.LUT R2, R2, 0x780, R3, 0xf8, !PT ;  /* 0x0000078002027812 */ /* 0x000fc400078ef803 */
[----:B------:R-:W-:Y:S02]  /*2430*/  ELECT P0, URZ, PT ;  /* 0x0000000000ff782f */ /* 0x000fe40003800000 */
[----:B------:R-:W-:Y:S01]  /*2440*/  LOP3.LUT R133, R133, 0x4000, R0, 0xf8, !PT ;  /* 0x0000400085857812 */ /* 0x000fe200078ef800 */
[----:B----4-:R-:W-:Y:S01]  /*2450*/  LDTM.16dp32bit_t0_t15.x128 R4, tmem[UR4] ;  /* 0x00000004000479ee */ /* 0x010fe20008b80000 */
[----:B------:R-:W3:Y:S01]  /*2460*/  LDTM.16dp32bit_t16_t31.x128 R4, tmem[UR4+0x80] ;  /* 0x00008004000479ee */ /* 0x000ee20008ba0000 */
[----:B------:R-:W-:Y:S01]  /*2470*/  NOP ;  /* 0x0000000000007918 */ /* 0x000fe20000000000 */
[----:B------:R-:W-:Y:S01]  /*2480*/  ULEA UR4, UR9, UR8, 0xd ;  /* 0x0000000809047291 */ /* 0x000fe2000f8e68ff */
[----:B------:R-:W-:-:S04]  /*2490*/  LOP3.LUT R0, R133, R2, RZ, 0xfc, !PT ;  /* 0x0000000285007212 */ /* 0x000fc800078efcff */
[C---:B------:R-:W-:Y:S02]  /*24a0*/  LOP3.LUT R2, R0.reuse, 0x10, RZ, 0x3c, !PT ;  /* 0x0000001000027812 */ /* 0x040fe400078e3cff */
[----:B------:R-:W-:Y:S02]  /*24b0*/  LOP3.LUT R3, R0, 0x20, RZ, 0x3c, !PT ;  /* 0x0000002000037812 */ /* 0x000fe400078e3cff */
[----:B---3--:R-:W-:Y:S02]  /*24c0*/  F2FP.F16.F32.PACK_AB R4, R5, R4 ;  /* 0x000000040504723e */ /* 0x008fe400000000ff */
[----:B------:R-:W-:Y:S02]  /*24d0*/  F2FP.F16.F32.PACK_AB R68, R69, R68 ;  /* 0x000000444544723e */ /* 0x000fe400000000ff */
[----:B------:R-:W-:Y:S02]  /*24e0*/  F2FP.F16.F32.PACK_AB R5, R7, R6 ;  /* 0x000000060705723e */ /* 0x000fe400000000ff */
[----:B------:R-:W-:-:S02]  /*24f0*/  F2FP.F16.F32.PACK_AB R12, R13, R12 ;  /* 0x0000000c0d0c723e */ /* 0x000fc400000000ff */
[----:B------:R-:W-:Y:S02]  /*2500*/  F2FP.F16.F32.PACK_AB R69, R71, R70 ;  /* 0x000000464745723e */ /* 0x000fe400000000ff */
[----:B------:R-:W-:Y:S02]  /*2510*/  F2FP.F16.F32.PACK_AB R76, R77, R76 ;  /* 0x0000004c4d4c723e */ /* 0x000fe400000000ff */
[----:B------:R-:W-:Y:S02]  /*2520*/  F2FP.F16.F32.PACK_AB R6, R9, R8 ;  /* 0x000000080906723e */ /* 0x000fe400000000ff */
[----:B------:R-:W-:Y:S02]  /*2530*/  F2FP.F16.F32.PACK_AB R7, R11, R10 ;  /* 0x0000000a0b07723e */ /* 0x000fe400000000ff */
[----:B------:R-:W-:Y:S02]  /*2540*/  F2FP.F16.F32.PACK_AB R13, R15, R14 ;  /* 0x0000000e0f0d723e */ /* 0x000fe400000000ff */
[----:B------:R-:W-:Y:S01]  /*2550*/  F2FP.F16.F32.PACK_AB R70, R73, R72 ;  /* 0x000000484946723e */ /* 0x000fe200000000ff */
[----:B--2---:R-:W-:Y:S01]  /*2560*/  STS.128 [R0+UR8], R4 ;  /* 0x0000000400007988 */ /* 0x004fe20008000c08 */
[----:B------:R-:W-:-:S02]  /*2570*/  F2FP.F16.F32.PACK_AB R71, R75, R74 ;  /* 0x0000004a4b47723e */ /* 0x000fc400000000ff */
[----:B------:R-:W-:Y:S02]  /*2580*/  F2FP.F16.F32.PACK_AB R77, R79, R78 ;  /* 0x0000004e4f4d723e */ /* 0x000fe400000000ff */
[----:B------:R-:W-:Y:S01]  /*2590*/  F2FP.F16.F32.PACK_AB R14, R17, R16 ;  /* 0x00000010110e723e */ /* 0x000fe200000000ff */
[----:B------:R-:W-:Y:S01]  /*25a0*/  STS.128 [R0+UR8+0x2000], R68 ;  /* 0x0020004400007988 */ /* 0x000fe20008000c08 */
[----:B------:R-:W-:Y:S02]  /*25b0*/  F2FP.F16.F32.PACK_AB R15, R19, R18 ;  /* 0x00000012130f723e */ /* 0x000fe400000000ff */
[----:B------:R-:W-:Y:S02]  /*25c0*/  F2FP.F16.F32.PACK_AB R20, R21, R20 ;  /* 0x000000141514723e */ /* 0x000fe400000000ff */
[----:B------:R-:W-:Y:S01]  /*25d0*/  F2FP.F16.F32.PACK_AB R78, R81, R80 ;  /* 0x00000050514e723e */ /* 0x000fe200000000ff */
[----:B------:R-:W-:Y:S01]  /*25e0*/  STS.128 [R2+UR8], R12 ;  /* 0x0000000c02007988 */ /* 0x000fe20008000c08 */
[----:B------:R-:W-:-:S02]  /*25f0*/  F2FP.F16.F32.PACK_AB R79, R83, R82 ;  /* 0x00000052534f723e */ /* 0x000fc400000000ff */
[----:B------:R-:W-:Y:S02]  /*2600*/  F2FP.F16.F32.PACK_AB R84, R85, R84 ;  /* 0x000000545554723e */ /* 0x000fe400000000ff */
[----:B------:R-:W-:Y:S01]  /*2610*/  F2FP.F16.F32.PACK_AB R21, R23, R22 ;  /* 0x000000161715723e */ /* 0x000fe200000000ff */
[----:B------:R2:W-:Y:S01]  /*2620*/  STS.128 [R2+UR8+0x2000], R76 ;  /* 0x0020004c02007988 */ /* 0x0005e20008000c08 */
[----:B------:R-:W-:Y:S02]  /*2630*/  F2FP.F16.F32.PACK_AB R28, R29, R28 ;  /* 0x0000001c1d1c723e */ /* 0x000fe400000000ff */
[----:B------:R-:W-:Y:S02]  /*2640*/  F2FP.F16.F32.PACK_AB R85, R87, R86 ;  /* 0x000000565755723e */ /* 0x000fe400000000ff */
[----:B------:R-:W-:Y:S02]  /*2650*/  F2FP.F16.F32.PACK_AB R92, R93, R92 ;  /* 0x0000005c5d5c723e */ /* 0x000fe400000000ff */
[----:B------:R-:W-:-:S02]  /*2660*/  F2FP.F16.F32.PACK_AB R22, R25, R24 ;  /* 0x000000181916723e */ /* 0x000fc400000000ff */
[----:B------:R-:W-:Y:S02]  /*2670*/  F2FP.F16.F32.PACK_AB R23, R27, R26 ;  /* 0x0000001a1b17723e */ /* 0x000fe400000000ff */
[----:B------:R-:W-:Y:S02]  /*2680*/  F2FP.F16.F32.PACK_AB R29, R31, R30 ;  /* 0x0000001e1f1d723e */ /* 0x000fe400000000ff */
[----:B------:R-:W-:Y:S01]  /*2690*/  F2FP.F16.F32.PACK_AB R36, R37, R36 ;  /* 0x000000242524723e */ /* 0x000fe200000000ff */
[----:B------:R3:W-:Y:S01]  /*26a0*/  STS.128 [R3+UR8], R20 ;  /* 0x0000001403007988 */ /* 0x0007e20008000c08 */
[----:B------:R-:W-:Y:S02]  /*26b0*/  F2FP.F16.F32.PACK_AB R86, R89, R88 ;  /* 0x000000585956723e */ /* 0x000fe400000000ff */
[----:B------:R-:W-:Y:S02]  /*26c0*/  F2FP.F16.F32.PACK_AB R87, R91, R90 ;  /* 0x0000005a5b57723e */ /* 0x000fe400000000ff */
[----:B------:R-:W-:-:S02]  /*26d0*/  F2FP.F16.F32.PACK_AB R93, R95, R94 ;  /* 0x0000005e5f5d723e */ /* 0x000fc400000000ff */
[----:B------:R-:W-:Y:S01]  /*26e0*/  F2FP.F16.F32.PACK_AB R100, R101, R100 ;  /* 0x000000646564723e */ /* 0x000fe200000000ff */
[----:B------:R3:W-:Y:S01]  /*26f0*/  STS.128 [R3+UR8+0x2000], R84 ;  /* 0x0020005403007988 */ /* 0x0007e20008000c08 */
[----:B------:R-:W-:Y:S02]  /*2700*/  F2FP.F16.F32.PACK_AB R30, R33, R32 ;  /* 0x00000020211e723e */ /* 0x000fe400000000ff */
[----:B------:R-:W-:Y:S02]  /*2710*/  F2FP.F16.F32.PACK_AB R31, R35, R34 ;  /* 0x00000022231f723e */ /* 0x000fe400000000ff */
[----:B------:R-:W-:Y:S02]  /*2720*/  F2FP.F16.F32.PACK_AB R37, R39, R38 ;  /* 0x000000262725723e */ /* 0x000fe400000000ff */
[----:B------:R-:W-:Y:S02]  /*2730*/  F2FP.F16.F32.PACK_AB R44, R45, R44 ;  /* 0x0000002c2d2c723e */ /* 0x000fe400000000ff */
[----:B------:R-:W-:-:S02]  /*2740*/  F2FP.F16.F32.PACK_AB R94, R97, R96 ;  /* 0x00000060615e723e */ /* 0x000fc400000000ff */
[----:B------:R-:W-:Y:S02]  /*2750*/  F2FP.F16.F32.PACK_AB R95, R99, R98 ;  /* 0x00000062635f723e */ /* 0x000fe400000000ff */
[----:B------:R-:W-:Y:S02]  /*2760*/  F2FP.F16.F32.PACK_AB R101, R103, R102 ;  /* 0x000000666765723e */ /* 0x000fe400000000ff */
[----:B------:R-:W-:Y:S02]  /*2770*/  F2FP.F16.F32.PACK_AB R108, R109, R108 ;  /* 0x0000006c6d6c723e */ /* 0x000fe400000000ff */
[----:B------:R-:W-:Y:S02]  /*2780*/  LOP3.LUT R8, R0, 0x30, RZ, 0x3c, !PT ;  /* 0x0000003000087812 */ /* 0x000fe400078e3cff */
[----:B------:R-:W-:Y:S02]  /*2790*/  F2FP.F16.F32.PACK_AB R38, R41, R40 ;  /* 0x000000282926723e */ /* 0x000fe400000000ff */
[----:B------:R-:W-:Y:S01]  /*27a0*/  F2FP.F16.F32.PACK_AB R39, R43, R42 ;  /* 0x0000002a2b27723e */ /* 0x000fe200000000ff */
[----:B------:R3:W-:Y:S01]  /*27b0*/  STS.128 [R8+UR8], R28 ;  /* 0x0000001c08007988 */ /* 0x0007e20008000c08 */
[----:B------:R-:W-:-:S02]  /*27c0*/  F2FP.F16.F32.PACK_AB R45, R47, R46 ;  /* 0x0000002e2f2d723e */ /* 0x000fc400000000ff */
[----:B------:R-:W-:Y:S01]  /*27d0*/  F2FP.F16.F32.PACK_AB R52, R53, R52 ;  /* 0x000000343534723e */ /* 0x000fe200000000ff */
[----:B------:R3:W-:Y:S01]  /*27e0*/  STS.128 [R8+UR8+0x2000], R92 ;  /* 0x0020005c08007988 */ /* 0x0007e20008000c08 */
[----:B------:R-:W-:Y:S02]  /*27f0*/  F2FP.F16.F32.PACK_AB R102, R105, R104 ;  /* 0x000000686966723e */ /* 0x000fe400000000ff */
[----:B------:R-:W-:Y:S02]  /*2800*/  F2FP.F16.F32.PACK_AB R103, R107, R106 ;  /* 0x0000006a6b67723e */ /* 0x000fe400000000ff */
[----:B------:R-:W-:Y:S02]  /*2810*/  F2FP.F16.F32.PACK_AB R109, R111, R110 ;  /* 0x0000006e6f6d723e */ /* 0x000fe400000000ff */
[----:B------:R-:W-:Y:S02]  /*2820*/  F2FP.F16.F32.PACK_AB R116, R117, R116 ;  /* 0x000000747574723e */ /* 0x000fe400000000ff */
[----:B------:R-:W-:-:S02]  /*2830*/  LOP3.LUT R9, R0, 0x40, RZ, 0x3c, !PT ;  /* 0x0000004000097812 */ /* 0x000fc400078e3cff */
[----:B------:R-:W-:Y:S02]  /*2840*/  F2FP.F16.F32.PACK_AB R46, R49, R48 ;  /* 0x00000030312e723e */ /* 0x000fe400000000ff */
[----:B------:R-:W-:Y:S01]  /*2850*/  F2FP.F16.F32.PACK_AB R47, R51, R50 ;  /* 0x00000032332f723e */ /* 0x000fe200000000ff */
[----:B------:R3:W-:Y:S01]  /*2860*/  STS.128 [R9+UR8], R36 ;  /* 0x0000002409007988 */ /* 0x0007e20008000c08 */
[----:B------:R-:W-:Y:S02]  /*2870*/  F2FP.F16.F32.PACK_AB R53, R55, R54 ;  /* 0x000000363735723e */ /* 0x000fe400000000ff */
[----:B------:R-:W-:Y:S01]  /*2880*/  F2FP.F16.F32.PACK_AB R60, R61, R60 ;  /* 0x0000003c3d3c723e */ /* 0x000fe200000000ff */
[----:B------:R3:W-:Y:S01]  /*2890*/  STS.128 [R9+UR8+0x2000], R100 ;  /* 0x0020006409007988 */ /* 0x0007e20008000c08 */
[----:B------:R-:W-:Y:S02]  /*28a0*/  F2FP.F16.F32.PACK_AB R110, R113, R112 ;  /* 0x00000070716e723e */ /* 0x000fe400000000ff */
[----:B------:R-:W-:-:S02]  /*28b0*/  F2FP.F16.F32.PACK_AB R111, R115, R114 ;  /* 0x00000072736f723e */ /* 0x000fc400000000ff */
        /* <DEDUP_REMOVED lines=11> */
[----:B--2---:R-:W-:Y:S02]  /*2970*/  LOP3.LUT R2, R0, 0x60, RZ, 0x3c, !PT ;  /* 0x0000006000027812 */ /* 0x004fe400078e3cff */
[----:B------:R-:W-:Y:S02]  /*2980*/  F2FP.F16.F32.PACK_AB R62, R65, R64 ;  /* 0x00000040413e723e */ /* 0x000fe400000000ff */
[----:B------:R-:W-:Y:S01]  /*2990*/  F2FP.F16.F32.PACK_AB R63, R67, R66 ;  /* 0x00000042433f723e */ /* 0x000fe200000000ff */
[----:B------:R3:W-:Y:S01]  /*29a0*/  STS.128 [R2+UR8], R52 ;  /* 0x0000003402007988 */ /* 0x0007e20008000c08 */
[----:B------:R-:W-:-:S02]  /*29b0*/  F2FP.F16.F32.PACK_AB R126, R129, R128 ;  /* 0x00000080817e723e */ /* 0x000fc400000000ff */
[----:B------:R-:W-:Y:S01]  /*29c0*/  F2FP.F16.F32.PACK_AB R127, R131, R130 ;  /* 0x00000082837f723e */ /* 0x000fe200000000ff */
[----:B------:R3:W-:Y:S01]  /*29d0*/  STS.128 [R2+UR8+0x2000], R116 ;  /* 0x0020007402007988 */ /* 0x0007e20008000c08 */
[----:B------:R-:W-:-:S05]  /*29e0*/  LOP3.LUT R0, R0, 0x70, RZ, 0x3c, !PT ;  /* 0x0000007000007812 */ /* 0x000fca00078e3cff */
[----:B------:R3:W-:Y:S04]  /*29f0*/  STS.128 [R0+UR8], R60 ;  /* 0x0000003c00007988 */ /* 0x0007e80008000c08 */
[----:B------:R3:W-:Y:S01]  /*2a00*/  STS.128 [R0+UR8+0x2000], R124 ;  /* 0x0020007c00007988 */ /* 0x0007e20008000c08 */
[----:B------:R2:W-:Y:S06]  /*2a10*/  MEMBAR.ALL.CTA ;  /* 0x0000000000007992 */ /* 0x0005ec0000008000 */
[----:B--2---:R-:W2:Y:S02]  /*2a20*/  FENCE.VIEW.ASYNC.S ;  /* 0x00000000000073c6 */ /* 0x004ea40000000000 */
[----:B--2---:R-:W-:Y:S06]  /*2a30*/  BAR.SYNC.DEFER_BLOCKING 0x0 ;  /* 0x0000000000007b1d */ /* 0x004fec0000010000 */
[----:B------:R3:W-:Y:S01]  /*2a40*/  UTMASTG.2D [UR4], [UR10] ;  /* 0x000000040a0073b5 */ /* 0x0007e20008008000 */
[----:B------:R0:W-:Y:S01]  /*2a50*/  UTMACMDFLUSH ;  /* 0x00000000000079b7 */ /* 0x0001e20000000000 */
[----:B------:R-:W-:-:S04]  /*2a60*/  DEPBAR.LE SB0, 0x0 ;  /* 0x000080000000791a */ /* 0x000fc80000000000 */
[----:B------:R-:W-:Y:S08]  /*2a70*/  BAR.SYNC.DEFER_BLOCKING 0x0 ;  /* 0x0000000000007b1d */ /* 0x000ff00000010000 */
[----:B------:R-:W-:Y:S06]  /*2a80*/  BAR.SYNC.DEFER_BLOCKING 0x0 ;  /* 0x0000000000007b1d */ /* 0x000fec0000010000 */
[----:B---3--:R-:W-:Y:S05]  /*2a90*/  @P1 BRA `(.L_x_67) ;  /* 0x0000000000a01947 */ /* 0x008fea0003800000 */
[----:B------:R-:W2:Y:S01]  /*2aa0*/  S2UR UR5, SR_CgaCtaId ;  /* 0x00000000000579c3 */ /* 0x000ea20000008800 */
[----:B------:R-:W-:Y:S01]  /*2ab0*/  NOP ;  /* 0x0000000000007918 */ /* 0x000fe20000000000 */
[----:B------:R-:W-:Y:S01]  /*2ac0*/  UMOV UR4, 0x50 ;  /* 0x0000005000047882 */ /* 0x000fe20000000000 */
[----:B------:R-:W-:Y:S02]  /*2ad0*/  IMAD.U32 R0, RZ, RZ, UR24 ;  /* 0x00000018ff007e24 */ /* 0x000fe4000f8e00ff */
[----:B------:R-:W-:Y:S02]  /*2ae0*/  IMAD.MOV.U32 R3, RZ, RZ, 0xff ;  /* 0x000000ffff037424 */ /* 0x000fe400078e00ff */
[----:B------:R-:W-:Y:S01]  /*2af0*/  IMAD.MOV.U32 R7, RZ, RZ, 0x1 ;  /* 0x00000001ff077424 */ /* 0x000fe200078e00ff */
[----:B------:R-:W-:-:S04]  /*2b00*/  LOP3.LUT R0, R0, 0xffff, RZ, 0xc0, !PT ;  /* 0x0000ffff00007812 */ /* 0x000fc800078ec0ff */
[----:B------:R-:W-:-:S05]  /*2b10*/  SHF.R.U32.HI R0, RZ, 0x5, R0 ;  /* 0x00000005ff007819 */ /* 0x000fca0000011600 */
[----:B------:R-:W-:Y:S01]  /*2b20*/  VIADD R2, R0, 0x10 ;  /* 0x0000001000027836 */ /* 0x000fe20000000000 */
[----:B------:R-:W-:Y:S01]  /*2b30*/  SHF.L.U32 R0, R3, R0, RZ ;  /* 0x0000000003007219 */ /* 0x000fe200000006ff */
[----:B--2---:R-:W-:-:S03]  /*2b40*/  ULEA UR6, UR5, UR4, 0x18 ;  /* 0x0000000405067291 */ /* 0x004fc6000f8ec0ff */
[----:B------:R-:W-:-:S04]  /*2b50*/  SHF.L.U32 R3, R7, R2, RZ ;  /* 0x0000000207037219 */ /* 0x000fc800000006ff */
[----:B------:R-:W-:Y:S02]  /*2b60*/  LOP3.LUT R0, R3, R0, RZ, 0xfc, !PT ;  /* 0x0000000003007212 */ /* 0x000fe400078efcff */
[----:B------:R-:W2:Y:S02]  /*2b70*/  LDS R5, [UR6] ;  /* 0x00000006ff057984 */ /* 0x000ea40008000800 */
[C---:B------:R-:W-:Y:S02]  /*2b80*/  LOP3.LUT R2, R0.reuse, 0xffff, RZ, 0xc0, !PT ;  /* 0x0000ffff00027812 */ /* 0x040fe400078ec0ff */
[----:B--2---:R-:W-:-:S04]  /*2b90*/  LOP3.LUT R3, R0, 0xffff, R5, 0x80, !PT ;  /* 0x0000ffff00037812 */ /* 0x004fc800078e8005 */
[----:B------:R-:W-:-:S13]  /*2ba0*/  ISETP.NE.AND P0, PT, R3, R2, PT ;  /* 0x000000020300720c */ /* 0x000fda0003f05270 */
[----:B------:R-:W-:Y:S05]  /*2bb0*/  @P0 BRA `(.L_x_68) ;  /* 0x0000000000500947 */ /* 0x000fea0003800000 */
[----:B------:R-:W-:Y:S02]  /*2bc0*/  SHF.R.U32.HI R5, RZ, 0x10, R5 ;  /* 0x00000010ff057819 */ /* 0x000fe40000011605 */
[----:B------:R-:W-:-:S04]  /*2bd0*/  SHF.R.U32.HI R2, RZ, 0x10, R0 ;  /* 0x00000010ff027819 */ /* 0x000fc80000011600 */
[----:B------:R-:W-:-:S04]  /*2be0*/  LOP3.LUT R5, R5, R2, RZ, 0xc0, !PT ;  /* 0x0000000205057212 */ /* 0x000fc800078ec0ff */
[----:B------:R-:W-:-:S13]  /*2bf0*/  ISETP.NE.AND P0, PT, R5, R2, PT ;  /* 0x000000020500720c */ /* 0x000fda0003f05270 */
[----:B------:R-:W-:Y:S05]  /*2c00*/  @P0 BRA `(.L_x_69) ;  /* 0x0000000000300947 */ /* 0x000fea0003800000 */
[----:B------:R-:W-:Y:S01]  /*2c10*/  R2UR UR4, R0 ;  /* 0x00000000000472ca */ /* 0x000fe200000e0000 */
[----:B------:R-:W-:Y:S01]  /*2c20*/  VOTEU.ANY UR5, UPT, PT ;  /* 0x0000000000057886 */ /* 0x000fe200038e0100 */
[----:B------:R-:W2:Y:S01]  /*2c30*/  S2R R0, SR_LANEID ;  /* 0x0000000000007919 */ /* 0x000ea20000000000 */
[----:B------:R-:W-:-:S10]  /*2c40*/  UFLO.U32 UR5, UR5 ;  /* 0x00000005000572bd */ /* 0x000fd400080e0000 */
[----:B------:R-:W-:-:S06]  /*2c50*/  ULOP3.LUT UR4, URZ, UR4, URZ, 0x33, !UPT ;  /* 0x00000004ff047292 */ /* 0x000fcc000f8e33ff */
[----:B------:R-:W-:-:S04]  /*2c60*/  IMAD.U32 R2, RZ, RZ, UR4 ;  /* 0x00000004ff027e24 */ /* 0x000fc8000f8e00ff */
[----:B------:R-:W3:Y:S02]  /*2c70*/  REDUX UR7, R2 ;  /* 0x00000000020773c4 */ /* 0x000ee40000000000 */
[----:B------:R4:W-:Y:S01]  /*2c80*/  UTCATOMSWS.AND URZ, UR4 ;  /* 0x0000000400ff79e3 */ /* 0x0009e20008000000 */
[----:B--2---:R-:W-:Y:S01]  /*2c90*/  ISETP.EQ.U32.AND P0, PT, R0, UR5, PT ;  /* 0x0000000500007c0c */ /* 0x004fe2000bf02070 */
[----:B---3--:R-:W-:-:S12]  /*2ca0*/  IMAD.U32 R0, RZ, RZ, UR7 ;  /* 0x00000007ff007e24 */ /* 0x008fd8000f8e00ff */
[----:B------:R4:W-:Y:S01]  /*2cb0*/  @P0 ATOMS.AND RZ, [UR6], R0 ;  /* 0x00000000ffff098c */ /* 0x0009e2000a800006 */
[----:B------:R-:W-:Y:S05]  /*2cc0*/  BRA `(.L_x_67) ;  /* 0x0000000000147947 */ /* 0x000fea0003800000 */
.L_x_69:
[----:B------:R-:W-:-:S07]  /*2cd0*/  MOV R2, 0x2cf0 ;  /* 0x00002cf000027802 */ /* 0x000fce0000000f00 */
[----:B-1----:R-:W-:Y:S05]  /*2ce0*/  CALL.REL.NOINC `($__internal_0_$__cuda_sm10x_tcgen05_guardrail_trap_col_being_dealloced_not_returned_by_alloc) ;  /* 0x0000000000447944 */ /* 0x002fea0003c00000 */
[----:B------:R-:W-:Y:S05]  /*2cf0*/  BRA `(.L_x_67) ;  /* 0x0000000000087947 */ /* 0x000fea0003800000 */
.L_x_68:
[----:B------:R-:W-:-:S07]  /*2d00*/  MOV R2, 0x2d20 ;  /* 0x00002d2000027802 */ /* 0x000fce0000000f00 */
[----:B-1----:R-:W-:Y:S05]  /*2d10*/  CALL.REL.NOINC `($__internal_2_$__cuda_sm10x_tcgen05_guardrail_trap_unallocated_columns_being_dealloced) ;  /* 0x0000000000507944 */ /* 0x002fea0003c00000 */
.L_x_67:
[----:B------:R-:W-:Y:S01]  /*2d20*/  NOP ;  /* 0x0000000000007918 */ /* 0x000fe20000000000 */
[----:B----4-:R-:W-:Y:S05]  /*2d30*/  EXIT ;  /* 0x000000000000794d */ /* 0x010fea0003800000 */
.L_x_56:
[----:B------:R-:W2:Y:S02]  /*2d40*/  SYNCS.PHASECHK.TRANS64.TRYWAIT P0, [UR8+0x14000], RZ ;  /* 0x014000ffff0075a7 */ /* 0x000ea40008001108 */
[----:B--2---:R-:W-:Y:S05]  /*2d50*/  @!P0 BRA `(.L_x_56) ;  /* 0xfffffffc00f88947 */ /* 0x004fea000383ffff */
[----:B------:R-:W-:Y:S05]  /*2d60*/  BRA `(.L_x_70) ;  /* 0xffffffec00507947 */ /* 0x000fea000383ffff */
.L_x_58:
[----:B------:R-:W2:Y:S02]  /*2d70*/  SYNCS.PHASECHK.TRANS64.TRYWAIT P3, [UR8+0x14010], RZ ;  /* 0x014010ffff0075a7 */ /* 0x000ea40008061108 */
[----:B--2---:R-:W-:Y:S05]  /*2d80*/  @!P3 BRA `(.L_x_58) ;  /* 0xfffffffc00f8b947 */ /* 0x004fea000383ffff */
[----:B------:R-:W-:Y:S05]  /*2d90*/  BRA `(.L_x_71) ;  /* 0xffffffec00f07947 */ /* 0x000fea000383ffff */
.L_x_59:
[----:B------:R-:W3:Y:S02]  /*2da0*/  SYNCS.PHASECHK.TRANS64.TRYWAIT P0, [UR17+0x14000], R3 ;  /* 0x01400003ff0075a7 */ /* 0x000ee40008001111 */
[----:B---3--:R-:W-:Y:S05]  /*2db0*/  @!P0 BRA `(.L_x_59) ;  /* 0xfffffffc00f88947 */ /* 0x008fea000383ffff */
[----:B------:R-:W-:Y:S05]  /*2dc0*/  BRA `(.L_x_72) ;  /* 0xfffffff000647947 */ /* 0x000fea000383ffff */
.L_x_61:
[----:B------:R-:W3:Y:S02]  /*2dd0*/  SYNCS.PHASECHK.TRANS64.TRYWAIT P0, [UR17+0x14010], R3 ;  /* 0x01401003ff0075a7 */ /* 0x000ee40008001111 */
[----:B---3--:R-:W-:Y:S05]  /*2de0*/  @!P0 BRA `(.L_x_61) ;  /* 0xfffffffc00f88947 */ /* 0x008fea000383ffff */
[----:B------:R-:W-:Y:S05]  /*2df0*/  BRA `(.L_x_73) ;  /* 0xfffffff400107947 */ /* 0x000fea000383ffff */
        .weak           $__internal_0_$__cuda_sm10x_tcgen05_guardrail_trap_col_being_dealloced_not_returned_by_alloc
        .type           $__internal_0_$__cuda_sm10x_tcgen05_guardrail_trap_col_being_dealloced_not_returned_by_alloc,@function
        .size           $__internal_0_$__cuda_sm10x_tcgen05_guardrail_trap_col_being_dealloced_not_returned_by_alloc,($__internal_1_$__cuda_sm10x_tcgen05_guardrail_trap_phase_invalid_during_alloc - $__internal_0_$__cuda_sm10x_tcgen05_guardrail_trap_col_being_dealloced_not_returned_by_alloc)
$__internal_0_$__cuda_sm10x_tcgen05_guardrail_trap_col_being_dealloced_not_returned_by_alloc:
[----:B------:R-:W-:Y:S05]  /*2e00*/  BPT.TRAP 0x1 ;  /* 0x000000040000795c */ /* 0x000fea0000300000 */
[----:B------:R-:W-:-:S04]  /*2e10*/  IMAD.MOV.U32 R3, RZ, RZ, 0x0 ;  /* 0x00000000ff037424 */ /* 0x000fc800078e00ff */
[----:B------:R-:W-:Y:S05]  /*2e20*/  RET.REL.NODEC R2 `(gluon_tcgen05) ;  /* 0xffffffd002747950 */ /* 0x000fea0003c3ffff */
        .weak           $__internal_1_$__cuda_sm10x_tcgen05_guardrail_trap_phase_invalid_during_alloc
        .type           $__internal_1_$__cuda_sm10x_tcgen05_guardrail_trap_phase_invalid_during_alloc,@function
        .size           $__internal_1_$__cuda_sm10x_tcgen05_guardrail_trap_phase_invalid_during_alloc,($__internal_2_$__cuda_sm10x_tcgen05_guardrail_trap_unallocated_columns_being_dealloced - $__internal_1_$__cuda_sm10x_tcgen05_guardrail_trap_phase_invalid_during_alloc)
$__internal_1_$__cuda_sm10x_tcgen05_guardrail_trap_phase_invalid_during_alloc:
[----:B------:R-:W-:Y:S05]  /*2e30*/  BPT.TRAP 0x1 ;  /* 0x000000040000795c */ /* 0x000fea0000300000 */
[----:B------:R-:W-:-:S04]  /*2e40*/  IMAD.MOV.U32 R3, RZ, RZ, 0x0 ;  /* 0x00000000ff037424 */ /* 0x000fc800078e00ff */
[----:B------:R-:W-:Y:S05]  /*2e50*/  RET.REL.NODEC R2 `(gluon_tcgen05) ;  /* 0xffffffd002687950 */ /* 0x000fea0003c3ffff */
        .weak           $__internal_2_$__cuda_sm10x_tcgen05_guardrail_trap_unallocated_columns_being_dealloced
        .type           $__internal_2_$__cuda_sm10x_tcgen05_guardrail_trap_unallocated_columns_being_dealloced,@function
        .size           $__internal_2_$__cuda_sm10x_tcgen05_guardrail_trap_unallocated_columns_being_dealloced,(.L_x_77 - $__internal_2_$__cuda_sm10x_tcgen05_guardrail_trap_unallocated_columns_being_dealloced)
$__internal_2_$__cuda_sm10x_tcgen05_guardrail_trap_unallocated_columns_being_dealloced:
[----:B------:R-:W-:Y:S05]  /*2e60*/  BPT.TRAP 0x1 ;  /* 0x000000040000795c */ /* 0x000fea0000300000 */
[----:B------:R-:W-:-:S04]  /*2e70*/  IMAD.MOV.U32 R3, RZ, RZ, 0x0 ;  /* 0x00000000ff037424 */ /* 0x000fc800078e00ff */
[----:B------:R-:W-:Y:S05]  /*2e80*/  RET.REL.NODEC R2 `(gluon_tcgen05) ;  /* 0xffffffd0025c7950 */ /* 0x000fea0003c3ffff */
.L_x_74:
[----:B------:R-:W-:-:S00]  /*2e90*/  BRA `(.L_x_74) ;  /* 0xfffffffc00fc7947 */ /* 0x000fc0000383ffff */
[----:B------:R-:W-:-:S00]  /*2ea0*/  NOP ;  /* 0x0000000000007918 */ /* 0x000fc00000000000 */
        /* <DEDUP_REMOVED lines=13> */
.L_x_77:


//--------------------- .nv.shared.gluon_tcgen05  --------------------------
	.section	.nv.shared.gluon_tcgen05,"aw",@nobits
	.sectionflags	@""
	.align	16
	.zero		1024


//--------------------- .nv.shared.reserved.0     --------------------------
	.section	.nv.shared.reserved.0,"aw",@nobits
	.align	8
	.weak		__nv_reservedSMEM_offset_0_alias
	.size		__nv_reservedSMEM_offset_0_alias, 0, 64
	.other		__nv_reservedSMEM_offset_0_alias,@"STO_CUDA_RESERVED_SHARED STV_DEFAULT"
__nv_reservedSMEM_offset_0_alias:
	.zero		0
.nv.shared.reserved.0:
	.zero		64
	.weak		__nv_reservedSMEM_allocation_phase
	.type		__nv_reservedSMEM_allocation_phase,@object
	.size		__nv_reservedSMEM_allocation_phase,(.L_0 - __nv_reservedSMEM_allocation_phase)
__nv_reservedSMEM_allocation_phase:
	.zero		1
.L_0:
	.zero		7
	.weak		__nv_reservedSMEM_devtool_atexit_pc
	.type		__nv_reservedSMEM_devtool_atexit_pc,@object
	.size		__nv_reservedSMEM_devtool_atexit_pc,(__nv_reservedSMEM_allocation_mask - __nv_reservedSMEM_devtool_atexit_pc)
__nv_reservedSMEM_devtool_atexit_pc:
	.zero		8
	.weak		__nv_reservedSMEM_allocation_mask
	.type		__nv_reservedSMEM_allocation_mask,@object
	.size		__nv_reservedSMEM_allocation_mask,(.L_2 - __nv_reservedSMEM_allocation_mask)
__nv_reservedSMEM_allocation_mask:
	.zero		4
.L_2:


//--------------------- .nv.constant0.gluon_tcgen05 --------------------------
	.section	.nv.constant0.gluon_tcgen05,"a",@progbits
	.sectionflags	@""
	.align	4
.nv.constant0.gluon_tcgen05:
	.zero		976


//--------------------- SYMBOLS --------------------------

	.type		.nv.reservedSmem.offset0,@object
	.size		.nv.reservedSmem.offset0,0x4
	.type		.nv.reservedSmem.cap,@object
	.size		.nv.reservedSmem.cap,0x4
